	.target	sm_90a

	.elftype	@"ET_EXEC"


//--------------------- .note.nv.tkinfo           --------------------------
	.section	.note.nv.tkinfo,"",@"SHT_NOTE"
	.sectionflags	@"SHF_NOTE_NV_TKINFO"
	.tkinfo
        /*0018*/ 	.word	0x00000002
        /*0030*/ 	.string	""
        /*0030*/ 	.string	"ptxas"
        /*0030*/ 	.string	"Cuda compilation tools, release 13.0, V13.0.88"
        /*0030*/ 	.string	"Build cuda_13.0.r13.0/compiler.36424714_0"
        /*0030*/ 	.string	"-v  -suppress-debug-info  -lineinfo  -arch sm_90a "



//--------------------- .note.nv.cuinfo           --------------------------
	.section	.note.nv.cuinfo,"",@"SHT_NOTE"
	.sectionflags	@"SHF_NOTE_NV_CUINFO"
        /*0018*/ 	.short	0x0002
        /*001a*/ 	.short	0x005a
        /*001c*/ 	.short	0x0082
	.zero		2


//--------------------- .nv.info                  --------------------------
	.section	.nv.info,"",@"SHT_CUDA_INFO"
	.align	4


	//----- nvinfo : EIATTR_REGCOUNT
	.align		4
        /*0000*/ 	.byte	0x04, 0x2f
        /*0002*/ 	.short	(.L_1 - .L_0)
	.align		4
.L_0:
        /*0004*/ 	.word	index@(gluon_wgmma)
        /*0008*/ 	.word	0x000000ff


	//----- nvinfo : EIATTR_FRAME_SIZE
	.align		4
.L_1:
        /*000c*/ 	.byte	0x04, 0x11
        /*000e*/ 	.short	(.L_3 - .L_2)
	.align		4
.L_2:
        /*0010*/ 	.word	index@(gluon_wgmma)
        /*0014*/ 	.word	0x00000200


	//----- nvinfo : EIATTR_MIN_STACK_SIZE
	.align		4
.L_3:
        /*0018*/ 	.byte	0x04, 0x12
        /*001a*/ 	.short	(.L_5 - .L_4)
	.align		4
.L_4:
        /*001c*/ 	.word	index@(gluon_wgmma)
        /*0020*/ 	.word	0x00000200
.L_5:


//--------------------- .nv.compat                --------------------------
	.section	.nv.compat,"",@"SHT_CUDA_COMPAT_INFO"
	.align	4
        /*0000*/ 	.byte	0x02, 0x09, 0x01, 0x00, 0x02, 0x02, 0x04, 0x00, 0x02, 0x05, 0x05, 0x00, 0x03, 0x07, 0x01, 0x01
        /*0010*/ 	.byte	0x02, 0x03, 0x03, 0x00, 0x02, 0x06, 0x01, 0x00, 0x04, 0x0b, 0x08, 0x00, 0x00, 0x00, 0x00, 0x00
        /*0020*/ 	.byte	0x00, 0x00, 0x00, 0x00


//--------------------- .nv.info.gluon_wgmma      --------------------------
	.section	.nv.info.gluon_wgmma,"",@"SHT_CUDA_INFO"
	.sectionflags	@""
	.align	4


	//----- nvinfo : EIATTR_CUDA_API_VERSION
	.align		4
        /*0000*/ 	.byte	0x04, 0x37
        /*0002*/ 	.short	(.L_7 - .L_6)
.L_6:
        /*0004*/ 	.word	0x00000082


	//----- nvinfo : EIATTR_KPARAM_INFO
	.align		4
.L_7:
        /*0008*/ 	.byte	0x04, 0x17
        /*000a*/ 	.short	(.L_9 - .L_8)
.L_8:
        /*000c*/ 	.word	0x00000000
        /*0010*/ 	.short	0x000a
        /*0012*/ 	.short	0x0048
        /*0014*/ 	.byte	0x00, 0xf4, 0x21, 0x00


	//----- nvinfo : EIATTR_KPARAM_INFO
	.align		4
.L_9:
        /*0018*/ 	.byte	0x04, 0x17
        /*001a*/ 	.short	(.L_11 - .L_10)
.L_10:
        /*001c*/ 	.word	0x00000000
        /*0020*/ 	.short	0x0009
        /*0022*/ 	.short	0x0040
        /*0024*/ 	.byte	0x00, 0xf4, 0x21, 0x00


	//----- nvinfo : EIATTR_KPARAM_INFO
	.align		4
.L_11:
        /*0028*/ 	.byte	0x04, 0x17
        /*002a*/ 	.short	(.L_13 - .L_12)
.L_12:
        /*002c*/ 	.word	0x00000000
        /*0030*/ 	.short	0x0008
        /*0032*/ 	.short	0x0038
        /*0034*/ 	.byte	0x00, 0xf0, 0x21, 0x00


	//----- nvinfo : EIATTR_KPARAM_INFO
	.align		4
.L_13:
        /*0038*/ 	.byte	0x04, 0x17
        /*003a*/ 	.short	(.L_15 - .L_14)
.L_14:
        /*003c*/ 	.word	0x00000000
        /*0040*/ 	.short	0x0007
        /*0042*/ 	.short	0x0030
        /*0044*/ 	.byte	0x00, 0xf0, 0x21, 0x00


	//----- nvinfo : EIATTR_KPARAM_INFO
	.align		4
.L_15:
        /*0048*/ 	.byte	0x04, 0x17
        /*004a*/ 	.short	(.L_17 - .L_16)
.L_16:
        /*004c*/ 	.word	0x00000000
        /*0050*/ 	.short	0x0006
        /*0052*/ 	.short	0x0028
        /*0054*/ 	.byte	0x00, 0xf0, 0x21, 0x00


	//----- nvinfo : EIATTR_KPARAM_INFO
	.align		4
.L_17:
        /*0058*/ 	.byte	0x04, 0x17
        /*005a*/ 	.short	(.L_19 - .L_18)
.L_18:
        /*005c*/ 	.word	0x00000000
        /*0060*/ 	.short	0x0005
        /*0062*/ 	.short	0x0020
        /*0064*/ 	.byte	0x00, 0xf0, 0x11, 0x00


	//----- nvinfo : EIATTR_KPARAM_INFO
	.align		4
.L_19:
        /*0068*/ 	.byte	0x04, 0x17
        /*006a*/ 	.short	(.L_21 - .L_20)
.L_20:
        /*006c*/ 	.word	0x00000000
        /*0070*/ 	.short	0x0004
        /*0072*/ 	.short	0x001c
        /*0074*/ 	.byte	0x00, 0xf0, 0x11, 0x00


	//----- nvinfo : EIATTR_KPARAM_INFO
	.align		4
.L_21:
        /*0078*/ 	.byte	0x04, 0x17
        /*007a*/ 	.short	(.L_23 - .L_22)
.L_22:
        /*007c*/ 	.word	0x00000000
        /*0080*/ 	.short	0x0003
        /*0082*/ 	.short	0x0018
        /*0084*/ 	.byte	0x00, 0xf0, 0x11, 0x00


	//----- nvinfo : EIATTR_KPARAM_INFO
	.align		4
.L_23:
        /*0088*/ 	.byte	0x04, 0x17
        /*008a*/ 	.short	(.L_25 - .L_24)
.L_24:
        /*008c*/ 	.word	0x00000000
        /*0090*/ 	.short	0x0002
        /*0092*/ 	.short	0x0010
        /*0094*/ 	.byte	0x00, 0xf4, 0x21, 0x00


	//----- nvinfo : EIATTR_KPARAM_INFO
	.align		4
.L_25:
        /*0098*/ 	.byte	0x04, 0x17
        /*009a*/ 	.short	(.L_27 - .L_26)
.L_26:
        /*009c*/ 	.word	0x00000000
        /*00a0*/ 	.short	0x0001
        /*00a2*/ 	.short	0x0008
        /*00a4*/ 	.byte	0x00, 0xf4, 0x21, 0x00


	//----- nvinfo : EIATTR_KPARAM_INFO
	.align		4
.L_27:
        /*00a8*/ 	.byte	0x04, 0x17
        /*00aa*/ 	.short	(.L_29 - .L_28)
.L_28:
        /*00ac*/ 	.word	0x00000000
        /*00b0*/ 	.short	0x0000
        /*00b2*/ 	.short	0x0000
        /*00b4*/ 	.byte	0x00, 0xf4, 0x21, 0x00


	//----- nvinfo : EIATTR_SPARSE_MMA_MASK
	.align		4
.L_29:
        /*00b8*/ 	.byte	0x03, 0x50
        /*00ba*/ 	.short	0x0000


	//----- nvinfo : EIATTR_MAXREG_COUNT
	.align		4
        /*00bc*/ 	.byte	0x03, 0x1b
        /*00be*/ 	.short	0x00ff


	//----- nvinfo : EIATTR_NUM_BARRIERS
	.align		4
        /*00c0*/ 	.byte	0x02, 0x4c
        /*00c2*/ 	.byte	0x01
	.zero		1


	//----- nvinfo : EIATTR_ANNOTATIONS
	.align		4
        /*00c4*/ 	.byte	0x04, 0x55
        /*00c6*/ 	.short	(.L_31 - .L_30)


	//   ....[0]....
.L_30:
        /*00c8*/ 	.word	0x00000001
        /*00cc*/ 	.byte	0x70, 0x11, 0x00, 0x00, 0x01, 0x00, 0x00, 0x00, 0xc0, 0x12, 0x00, 0x00, 0x01, 0x00, 0x00, 0x00
        /* <DEDUP_REMOVED lines=162> */
        /*0afc*/ 	.byte	0xb0, 0x41, 0x00, 0x00, 0x01, 0x00, 0x00, 0x00, 0xf0, 0x41, 0x00, 0x00


	//----- nvinfo : EIATTR_MERCURY_ISA_VERSION
	.align		4
.L_31:
        /*0b08*/ 	.byte	0x03, 0x5f
        /*0b0a*/ 	.short	0x0101


	//----- nvinfo : EIATTR_INT_WARP_WIDE_INSTR_OFFSETS
	.align		4
        /*0b0c*/ 	.byte	0x04, 0x31
        /*0b0e*/ 	.short	(.L_33 - .L_32)


	//   ....[0]....
.L_32:
        /*0b10*/ 	.word	0x000012f0


	//   ....[1]....
        /*0b14*/ 	.word	0x00001310


	//   ....[2]....
        /*0b18*/ 	.word	0x00001330


	//   ....[3]....
        /*0b1c*/ 	.word	0x00001410


	//   ....[4]....
        /*0b20*/ 	.word	0x00002930


	//   ....[5]....
        /*0b24*/ 	.word	0x00002940


	//   ....[6]....
        /*0b28*/ 	.word	0x000029c0


	//   ....[7]....
        /*0b2c*/ 	.word	0x000029f0


	//   ....[8]....
        /*0b30*/ 	.word	0x00004430


	//   ....[9]....
        /*0b34*/ 	.word	0x00004450


	//----- nvinfo : EIATTR_COOP_GROUP_MASK_REGIDS
	.align		4
.L_33:
        /*0b38*/ 	.byte	0x04, 0x29
        /*0b3a*/ 	.short	(.L_35 - .L_34)


	//   ....[0]....
.L_34:
        /*0b3c*/ 	.word	0xffffffff


	//   ....[1]....
        /*0b40*/ 	.word	0xffffffff


	//   ....[2]....
        /*0b44*/ 	.word	0xffffffff


	//----- nvinfo : EIATTR_COOP_GROUP_INSTR_OFFSETS
	.align		4
.L_35:
        /*0b48*/ 	.byte	0x04, 0x28
        /*0b4a*/ 	.short	(.L_37 - .L_36)


	//   ....[0]....
.L_36:
        /*0b4c*/ 	.word	0x00000170


	//   ....[1]....
        /*0b50*/ 	.word	0x00000710


	//   ....[2]....
        /*0b54*/ 	.word	0x00000d00


	//----- nvinfo : EIATTR_MBARRIER_INSTR_OFFSETS
	.align		4
.L_37:
        /*0b58*/ 	.byte	0x04, 0x39
        /*0b5a*/ 	.short	(.L_39 - .L_38)


	//   ....[0]....
.L_38:
        /*0b5c*/ 	.word	0x00001620
        /*0b60*/ 	.word	0x000000ff
        /*0b64*/ 	.word	0x00048000
        /*0b68*/ 	.short	0x0100
        /*0b6a*/ 	.byte	0x3c
	.zero		1


	//   ....[1]....
        /*0b6c*/ 	.word	0x00001c60
        /*0b70*/ 	.word	0x000000ff
        /*0b74*/ 	.word	0x00048008
        /*0b78*/ 	.short	0x0100
        /*0b7a*/ 	.byte	0x3c
	.zero		1


	//   ....[2]....
        /*0b7c*/ 	.word	0x00001e10
        /*0b80*/ 	.word	0x000000ff
        /*0b84*/ 	.word	0x00048010
        /*0b88*/ 	.short	0x0100
        /*0b8a*/ 	.byte	0x3c
	.zero		1


	//   ....[3]....
        /*0b8c*/ 	.word	0x00002aa0
        /*0b90*/ 	.word	0x000000ff
        /*0b94*/ 	.word	0x00048000
        /*0b98*/ 	.short	0x010a
        /*0b9a*/ 	.byte	0x16
	.zero		1


	//   ....[4]....
        /*0b9c*/ 	.word	0x00003d10
        /*0ba0*/ 	.word	0x000000ff
        /*0ba4*/ 	.word	0x00048000
        /*0ba8*/ 	.short	0x0108
        /*0baa*/ 	.byte	0x3c
	.zero		1


	//   ....[5]....
        /*0bac*/ 	.word	0x00003d90
        /*0bb0*/ 	.word	0x000000ff
        /*0bb4*/ 	.word	0x00048008
        /*0bb8*/ 	.short	0x0108
        /*0bba*/ 	.byte	0x3c
	.zero		1


	//   ....[6]....
        /*0bbc*/ 	.word	0x000041d0
        /*0bc0*/ 	.word	0x000000ff
        /*0bc4*/ 	.word	0x00048010
        /*0bc8*/ 	.short	0x0108
        /*0bca*/ 	.byte	0x3c
	.zero		1


	//   ....[7]....
        /*0bcc*/ 	.word	0x00004db0
        /*0bd0*/ 	.word	0x000000ff
        /*0bd4*/ 	.word	0x00048000
        /*0bd8*/ 	.short	0x010a
        /*0bda*/ 	.byte	0x16
	.zero		1


	//----- nvinfo : EIATTR_NUM_MBARRIERS
	.align		4
.L_39:
        /*0bdc*/ 	.byte	0x03, 0x38
        /*0bde*/ 	.short	0x0003


	//----- nvinfo : EIATTR_EXIT_INSTR_OFFSETS
	.align		4
        /*0be0*/ 	.byte	0x04, 0x1c
        /*0be2*/ 	.short	(.L_41 - .L_40)


	//   ....[0]....
.L_40:
        /*0be4*/ 	.word	0x00004da0


	//----- nvinfo : EIATTR_REQNTID
	.align		4
.L_41:
        /*0be8*/ 	.byte	0x04, 0x10
        /*0bea*/ 	.short	(.L_43 - .L_42)
.L_42:
        /*0bec*/ 	.word	0x00000080
        /*0bf0*/ 	.word	0x00000001
        /*0bf4*/ 	.word	0x00000001


	//----- nvinfo : EIATTR_CRS_STACK_SIZE
	.align		4
.L_43:
        /*0bf8*/ 	.byte	0x04, 0x1e
        /*0bfa*/ 	.short	(.L_45 - .L_44)
.L_44:
        /*0bfc*/ 	.word	0x00000000


	//----- nvinfo : EIATTR_CBANK_PARAM_SIZE
	.align		4
.L_45:
        /*0c00*/ 	.byte	0x03, 0x19
        /*0c02*/ 	.short	0x0050


	//----- nvinfo : EIATTR_PARAM_CBANK
	.align		4
        /*0c04*/ 	.byte	0x04, 0x0a
        /*0c06*/ 	.short	(.L_47 - .L_46)
	.align		4
.L_46:
        /*0c08*/ 	.word	index@(.nv.constant0.gluon_wgmma)
        /*0c0c*/ 	.short	0x0210
        /*0c0e*/ 	.short	0x0050


	//----- nvinfo : EIATTR_SW_WAR
	.align		4
.L_47:
        /*0c10*/ 	.byte	0x04, 0x36
        /*0c12*/ 	.short	(.L_49 - .L_48)
.L_48:
        /*0c14*/ 	.word	0x00000008
.L_49:


//--------------------- .nv.callgraph             --------------------------
	.section	.nv.callgraph,"",@"SHT_CUDA_CALLGRAPH"
	.align	4
	.sectionentsize	8
	.align		4
        /*0000*/ 	.word	0x00000000
	.align		4
        /*0004*/ 	.word	0xffffffff
	.align		4
        /*0008*/ 	.word	0x00000000
	.align		4
        /*000c*/ 	.word	0xfffffffe
	.align		4
        /*0010*/ 	.word	0x00000000
	.align		4
        /*0014*/ 	.word	0xfffffffd
	.align		4
        /*0018*/ 	.word	0x00000000
	.align		4
        /*001c*/ 	.word	0xfffffffc


//--------------------- .text.gluon_wgmma         --------------------------
	.section	.text.gluon_wgmma,"ax",@progbits
	.align	128
        .global         gluon_wgmma
        .type           gluon_wgmma,@function
        .size           gluon_wgmma,(.L_x_52 - gluon_wgmma)
        .other          gluon_wgmma,@"STO_CUDA_ENTRY STV_DEFAULT"
gluon_wgmma:
.text.gluon_wgmma:
[----:B------:R-:W1:Y:S01]  /*0000*/  LDC R1, c[0x0][0x28] ;  /* 0x00000a00ff017b82 */ /* 0x000e620000000800 */
[----:B------:R-:W2:Y:S07]  /*0010*/  S2R R3, SR_TID.X ;  /* 0x0000000000037919 */ /* 0x000eae0000002100 */
[----:B------:R-:W3:Y:S01]  /*0020*/  S2UR UR4, SR_CgaCtaId ;  /* 0x00000000000479c3 */ /* 0x000ee20000008800 */
[----:B------:R-:W-:Y:S01]  /*0030*/  UMOV UR60, 0x400 ;  /* 0x00000400003c7882 */ /* 0x000fe20000000000 */
[----:B------:R-:W-:Y:S01]  /*0040*/  ULDC UR6, c[0x0][0xc] ;  /* 0x0000030000067ab9 */ /* 0x000fe20000000800 */
[----:B------:R-:W-:Y:S01]  /*0050*/  ULDC.64 UR52, c[0x0][0x250] ;  /* 0x0000940000347ab9 */ /* 0x000fe20000000a00 */
[----:B------:R-:W-:Y:S01]  /*0060*/  UMOV UR59, URZ ;  /* 0x0000003f003b7c82 */ /* 0x000fe20008000000 */
[----:B------:R-:W-:Y:S01]  /*0070*/  BSSY B0, `(.L_x_0) ;  /* 0x000001f000007945 */ /* 0x000fe20003800000 */
[----:B-1----:R-:W-:-:S02]  /*0080*/  VIADD R1, R1, 0xfffffe00 ;  /* 0xfffffe0001017836 */ /* 0x002fc40000000000 */
[----:B------:R-:W1:Y:S08]  /*0090*/  LDC R6, c[0x0][0x228] ;  /* 0x00008a00ff067b82 */ /* 0x000e700000000800 */
[----:B------:R-:W4:Y:S08]  /*00a0*/  LDC R13, c[0x0][0x230] ;  /* 0x00008c00ff0d7b82 */ /* 0x000f300000000800 */
[----:B------:R-:W-:Y:S01]  /*00b0*/  S2UR UR54, SR_CTAID.Y ;  /* 0x00000000003679c3 */ /* 0x000fe20000002600 */
[----:B---3--:R-:W-:-:S03]  /*00c0*/  ULEA UR60, UR4, UR60, 0x18 ;  /* 0x0000003c043c7291 */ /* 0x008fc6000f8ec03f */
[----:B------:R-:W-:Y:S01]  /*00d0*/  ULDC UR4, c[0x0][0x10] ;  /* 0x0000040000047ab9 */ /* 0x000fe20000000800 */
[----:B--2---:R-:W-:-:S03]  /*00e0*/  LOP3.LUT R2, R3, 0x7f, RZ, 0xc0, !PT ;  /* 0x0000007f03027812 */ /* 0x004fc600078ec0ff */
[----:B------:R-:W2:Y:S01]  /*00f0*/  S2UR UR5, SR_CTAID.Z ;  /* 0x00000000000579c3 */ /* 0x000ea20000002700 */
[----:B-1----:R-:W-:Y:S01]  /*0100*/  VIADD R6, R6, 0xffffffff ;  /* 0xffffffff06067836 */ /* 0x002fe20000000000 */
[C---:B------:R-:W-:Y:S02]  /*0110*/  ISETP.GE.U32.AND P0, PT, R2.reuse, 0x20, PT ;  /* 0x000000200200780c */ /* 0x040fe40003f06070 */
[C---:B------:R-:W-:Y:S02]  /*0120*/  ISETP.NE.U32.AND P2, PT, R2.reuse, RZ, PT ;  /* 0x000000ff0200720c */ /* 0x040fe40003f45070 */
[----:B------:R-:W-:Y:S02]  /*0130*/  LEA R12, R2, UR60, 0x2 ;  /* 0x0000003c020c7c11 */ /* 0x000fe4000f8e10ff */
[----:B------:R-:W1:Y:S01]  /*0140*/  S2UR UR55, SR_CTAID.X ;  /* 0x00000000003779c3 */ /* 0x000e620000002500 */
[----:B----4-:R-:W-:-:S06]  /*0150*/  VIADD R9, R13, 0xffffffff ;  /* 0xffffffff0d097836 */ /* 0x010fcc0000000000 */
[----:B------:R3:W-:Y:S01]  /*0160*/  @!P0 STS [R12], RZ ;  /* 0x000000ff0c008388 */ /* 0x0007e20000000800 */
[----:B------:R-:W-:-:S03]  /*0170*/  NOP ;  /* 0x0000000000007918 */ /* 0x000fc60000000000 */
[----:B------:R3:W-:Y:S01]  /*0180*/  @!P2 STS [UR60+0x24], R6 ;  /* 0x00002406ff00a988 */ /* 0x0007e2000800083c */
[----:B--2---:R-:W-:-:S03]  /*0190*/  UIMAD UR4, UR5, UR4, UR54 ;  /* 0x00000004050472a4 */ /* 0x004fc6000f8e0236 */
[----:B------:R3:W-:Y:S01]  /*01a0*/  @!P2 STS [UR60+0x20], R9 ;  /* 0x00002009ff00a988 */ /* 0x0007e2000800083c */
[----:B-1----:R-:W-:-:S04]  /*01b0*/  UIMAD UR4, UR4, UR6, UR55 ;  /* 0x00000006040472a4 */ /* 0x002fc8000f8e0237 */
[----:B------:R-:W-:-:S04]  /*01c0*/  UIMAD UR8, UR4, 0x180, URZ ;  /* 0x00000180040878a4 */ /* 0x000fc8000f8e023f */
[----:B------:R-:W-:-:S04]  /*01d0*/  UIADD3 UR4, UP0, UR8, UR52, URZ ;  /* 0x0000003408047290 */ /* 0x000fc8000ff1e03f */
[----:B------:R-:W-:Y:S01]  /*01e0*/  ULEA.HI.X.SX32 UR5, UR8, UR53, 0x1, UP0 ;  /* 0x0000003508057291 */ /* 0x000fe200080f0e3f */
[----:B---3--:R-:W-:Y:S11]  /*01f0*/  @P2 BRA `(.L_x_1) ;  /* 0x0000000000182947 */ /* 0x008ff60003800000 */
[----:B------:R-:W1:Y:S01]  /*0200*/  LDS R0, [UR60+0x8] ;  /* 0x0000083cff007984 */ /* 0x000e620008000800 */
[----:B------:R-:W2:Y:S01]  /*0210*/  LDC.64 R10, c[0x0][0x210] ;  /* 0x00008400ff0a7b82 */ /* 0x000ea20000000a00 */
[----:B------:R-:W-:Y:S02]  /*0220*/  IMAD.MOV.U32 R5, RZ, RZ, 0x70 ;  /* 0x00000070ff057424 */ /* 0x000fe400078e00ff */
[----:B--2---:R2:W-:Y:S03]  /*0230*/  STS.64 [UR60], R10 ;  /* 0x0000000aff007988 */ /* 0x0045e60008000a3c */
[----:B-1----:R-:W-:-:S05]  /*0240*/  LOP3.LUT R0, R0, 0x10, R5, 0xd8, !PT ;  /* 0x0000001000007812 */ /* 0x002fca00078ed805 */
[----:B------:R2:W-:Y:S02]  /*0250*/  STS [UR60+0x8], R0 ;  /* 0x00000800ff007988 */ /* 0x0005e4000800083c */
.L_x_1:
[----:B------:R-:W-:Y:S05]  /*0260*/  BSYNC B0 ;  /* 0x0000000000007941 */ /* 0x000fea0003800000 */
.L_x_0:
[----:B------:R-:W-:Y:S04]  /*0270*/  BSSY B0, `(.L_x_2) ;  /* 0x000000a000007945 */ /* 0x000fe80003800000 */
[----:B------:R-:W-:Y:S05]  /*0280*/  @P2 BRA `(.L_x_3) ;  /* 0x0000000000202947 */ /* 0x000fea0003800000 */
[----:B--2---:R-:W1:Y:S01]  /*0290*/  LDS R0, [UR60+0x34] ;  /* 0x0000343cff007984 */ /* 0x004e620008000800 */
[----:B------:R-:W-:Y:S02]  /*02a0*/  IMAD.MOV.U32 R5, RZ, RZ, 0x3f000000 ;  /* 0x3f000000ff057424 */ /* 0x000fe400078e00ff */
[----:B------:R-:W-:Y:S01]  /*02b0*/  @!P2 IMAD.MOV.U32 R4, RZ, RZ, 0xff ;  /* 0x000000ffff04a424 */ /* 0x000fe200078e00ff */
[----:B------:R-:W2:Y:S02]  /*02c0*/  @!P2 LDS R7, [UR60+0x38] ;  /* 0x0000383cff07a984 */ /* 0x000ea40008000800 */
[----:B-1----:R-:W-:Y:S02]  /*02d0*/  LOP3.LUT R0, R0, 0xff000000, R5, 0xb8, !PT ;  /* 0xff00000000007812 */ /* 0x002fe400078eb805 */
[----:B--2---:R-:W-:-:S03]  /*02e0*/  @!P2 LOP3.LUT R4, R7, 0xff, R4, 0xb8, !PT ;  /* 0x000000ff0704a812 */ /* 0x004fc600078eb804 */
[----:B------:R1:W-:Y:S04]  /*02f0*/  STS [UR60+0x34], R0 ;  /* 0x00003400ff007988 */ /* 0x0003e8000800083c */
[----:B------:R1:W-:Y:S02]  /*0300*/  @!P2 STS [UR60+0x38], R4 ;  /* 0x00003804ff00a988 */ /* 0x0003e4000800083c */
.L_x_3:
[----:B------:R-:W-:Y:S05]  /*0310*/  BSYNC B0 ;  /* 0x0000000000007941 */ /* 0x000fea0003800000 */
.L_x_2:
[----:B------:R-:W-:Y:S04]  /*0320*/  BSSY B0, `(.L_x_4) ;  /* 0x000000e000007945 */ /* 0x000fe80003800000 */
[----:B------:R-:W-:Y:S05]  /*0330*/  @P2 BRA `(.L_x_5) ;  /* 0x0000000000302947 */ /* 0x000fea0003800000 */
[----:B-1----:R-:W1:Y:S01]  /*0340*/  LDS R4, [UR60+0x34] ;  /* 0x0000343cff047984 */ /* 0x002e620008000800 */
[----:B--2---:R-:W2:Y:S03]  /*0350*/  LDC.64 R10, c[0x0][0x238] ;  /* 0x00008e00ff0a7b82 */ /* 0x004ea60000000a00 */
[----:B------:R-:W3:Y:S01]  /*0360*/  LDS R0, [UR60+0x1c] ;  /* 0x00001c3cff007984 */ /* 0x000ee20008000800 */
[C---:B--2---:R-:W-:Y:S01]  /*0370*/  SHF.L.U64.HI R8, R10.reuse, 0x1, R11 ;  /* 0x000000010a087819 */ /* 0x044fe2000001020b */
[----:B------:R-:W-:-:S03]  /*0380*/  IMAD.SHL.U32 R5, R10, 0x2, RZ ;  /* 0x000000020a057824 */ /* 0x000fc600078e00ff */
[--C-:B------:R-:W-:Y:S02]  /*0390*/  SHF.R.U32.HI R7, RZ, 0x4, R8.reuse ;  /* 0x00000004ff077819 */ /* 0x100fe40000011608 */
[----:B------:R-:W-:-:S05]  /*03a0*/  SHF.R.U64 R5, R5, 0x4, R8 ;  /* 0x0000000405057819 */ /* 0x000fca0000001208 */
[----:B------:R4:W-:Y:S01]  /*03b0*/  STS [UR60+0xc], R5 ;  /* 0x00000c05ff007988 */ /* 0x0009e2000800083c */
[----:B-1----:R-:W-:Y:S02]  /*03c0*/  LOP3.LUT R4, R4, 0x7, RZ, 0xb8, !PT ;  /* 0x0000000704047812 */ /* 0x002fe400078eb8ff */
[----:B---3--:R-:W-:-:S03]  /*03d0*/  LOP3.LUT R0, R0, 0xf, R7, 0xb8, !PT ;  /* 0x0000000f00007812 */ /* 0x008fc600078eb807 */
[----:B------:R4:W-:Y:S04]  /*03e0*/  STS [UR60+0x34], R4 ;  /* 0x00003404ff007988 */ /* 0x0009e8000800083c */
[----:B------:R4:W-:Y:S02]  /*03f0*/  STS [UR60+0x1c], R0 ;  /* 0x00001c00ff007988 */ /* 0x0009e4000800083c */
.L_x_5:
[----:B------:R-:W-:Y:S05]  /*0400*/  BSYNC B0 ;  /* 0x0000000000007941 */ /* 0x000fea0003800000 */
.L_x_4:
[----:B------:R-:W-:Y:S04]  /*0410*/  BSSY B1, `(.L_x_6) ;  /* 0x000001a000017945 */ /* 0x000fe80003800000 */
[----:B------:R-:W-:Y:S04]  /*0420*/  BSSY B0, `(.L_x_7) ;  /* 0x0000015000007945 */ /* 0x000fe80003800000 */
[----:B------:R-:W-:Y:S05]  /*0430*/  @P2 BRA `(.L_x_8) ;  /* 0x0000000000202947 */ /* 0x000fea0003800000 */
[----:B-12-4-:R-:W1:Y:S02]  /*0440*/  LDS R0, [UR60+0x34] ;  /* 0x0000343cff007984 */ /* 0x016e640008000800 */
[----:B-1----:R-:W-:-:S05]  /*0450*/  LOP3.LUT R0, R0, 0x38, RZ, 0xb8, !PT ;  /* 0x0000003800007812 */ /* 0x002fca00078eb8ff */
[----:B------:R1:W-:Y:S01]  /*0460*/  STS [UR60+0x34], R0 ;  /* 0x00003400ff007988 */ /* 0x0003e2000800083c */
[----:B------:R-:W-:Y:S05]  /*0470*/  @P2 BRA `(.L_x_9) ;  /* 0x0000000000202947 */ /* 0x000fea0003800000 */
[----:B-1----:R-:W1:Y:S01]  /*0480*/  LDS R0, [UR60+0x8] ;  /* 0x0000083cff007984 */ /* 0x002e620008000800 */
[----:B------:R-:W-:-:S05]  /*0490*/  IMAD.MOV.U32 R5, RZ, RZ, 0x780 ;  /* 0x00000780ff057424 */ /* 0x000fca00078e00ff */
[----:B-1----:R-:W-:-:S05]  /*04a0*/  LOP3.LUT R0, R0, 0x300, R5, 0xd8, !PT ;  /* 0x0000030000007812 */ /* 0x002fca00078ed805 */
[----:B------:R3:W-:Y:S02]  /*04b0*/  STS [UR60+0x8], R0 ;  /* 0x00000800ff007988 */ /* 0x0007e4000800083c */
.L_x_8:
[----:B------:R-:W-:Y:S05]  /*04c0*/  @P2 BRA `(.L_x_10) ;  /* 0x0000000000282947 */ /* 0x000fea0003800000 */
[----:B-1234-:R-:W1:Y:S02]  /*04d0*/  LDS R0, [UR60+0x8] ;  /* 0x0000083cff007984 */ /* 0x01ee640008000800 */
[----:B-1----:R-:W-:-:S05]  /*04e0*/  LOP3.LUT R0, R0, 0x1800, RZ, 0xb8, !PT ;  /* 0x0000180000007812 */ /* 0x002fca00078eb8ff */
[----:B------:R2:W-:Y:S02]  /*04f0*/  STS [UR60+0x8], R0 ;  /* 0x00000800ff007988 */ /* 0x0005e4000800083c */
.L_x_9:
[----:B------:R-:W-:Y:S05]  /*0500*/  @P2 BREAK B0 ;  /* 0x0000000000002942 */ /* 0x000fea0003800000 */
[----:B------:R-:W-:Y:S05]  /*0510*/  @P2 BRA `(.L_x_11) ;  /* 0x0000000000242947 */ /* 0x000fea0003800000 */
[----:B------:R-:W3:Y:S01]  /*0520*/  LDS R5, [UR60+0x8] ;  /* 0x0000083cff057984 */ /* 0x000ee20008000800 */
[----:B-12---:R-:W-:-:S05]  /*0530*/  IMAD.MOV.U32 R0, RZ, RZ, 0x6000 ;  /* 0x00006000ff007424 */ /* 0x006fca00078e00ff */
[----:B---3--:R-:W-:-:S04]  /*0540*/  LOP3.LUT R0, R5, 0x6000, R0, 0xd8, !PT ;  /* 0x0000600005007812 */ /* 0x008fc800078ed800 */
[----:B------:R-:W-:-:S05]  /*0550*/  LOP3.LUT R0, R0, 0x400000, RZ, 0xb8, !PT ;  /* 0x0040000000007812 */ /* 0x000fca00078eb8ff */
[----:B------:R1:W-:Y:S02]  /*0560*/  STS [UR60+0x8], R0 ;  /* 0x00000800ff007988 */ /* 0x0003e4000800083c */
.L_x_10:
[----:B------:R-:W-:Y:S05]  /*0570*/  BSYNC B0 ;  /* 0x0000000000007941 */ /* 0x000fea0003800000 */
.L_x_7:
[----:B-1234-:R-:W1:Y:S02]  /*0580*/  @!P2 LDS R0, [UR60+0x8] ;  /* 0x0000083cff00a984 */ /* 0x01ee640008000800 */
[----:B-1----:R-:W-:-:S05]  /*0590*/  @!P2 LOP3.LUT R0, R0, 0x8000, RZ, 0xb8, !PT ;  /* 0x000080000000a812 */ /* 0x002fca00078eb8ff */
[----:B------:R3:W-:Y:S02]  /*05a0*/  @!P2 STS [UR60+0x8], R0 ;  /* 0x00000800ff00a988 */ /* 0x0007e4000800083c */
.L_x_11:
[----:B------:R-:W-:Y:S05]  /*05b0*/  BSYNC B1 ;  /* 0x0000000000017941 */ /* 0x000fea0003800000 */
.L_x_6:
[----:B------:R-:W-:Y:S05]  /*05c0*/  WARPSYNC.ALL ;  /* 0x0000000000007948 */ /* 0x000fea0003800000 */
[----:B------:R-:W-:Y:S05]  /*05d0*/  @P0 BRA `(.L_x_12) ;  /* 0x0000000000280947 */ /* 0x000fea0003800000 */
[----:B-123--:R-:W1:Y:S01]  /*05e0*/  S2R R0, SR_LANEID ;  /* 0x0000000000007919 */ /* 0x00ee620000000000 */
[----:B------:R-:W-:Y:S05]  /*05f0*/  WARPSYNC.ALL ;  /* 0x0000000000007948 */ /* 0x000fea0003800000 */
[----:B-1----:R-:W-:-:S05]  /*0600*/  IMAD.SHL.U32 R0, R0, 0x4, RZ ;  /* 0x0000000400007824 */ /* 0x002fca00078e00ff */
[----:B------:R-:W1:Y:S01]  /*0610*/  LDS R7, [R0+UR60] ;  /* 0x0000003c00077984 */ /* 0x000e620008000800 */
[----:B------:R-:W-:-:S05]  /*0620*/  IADD3 R4, P1, R0, UR4, RZ ;  /* 0x0000000400047c10 */ /* 0x000fca000ff3e0ff */
[----:B------:R-:W-:-:S05]  /*0630*/  IMAD.X R5, RZ, RZ, UR5, P1 ;  /* 0x00000005ff057e24 */ /* 0x000fca00088e06ff */
[----:B-1----:R4:W5:Y:S01]  /*0640*/  ATOMG.E.EXCH.STRONG.GPU PT, RZ, [R4], R7 ;  /* 0x0000000704ff73a8 */ /* 0x00296200041ee100 */
[----:B------:R-:W-:-:S04]  /*0650*/  DEPBAR {5,4,3,2,1,0} ;  /* 0x0000003f0000791a */ /* 0x000fc80000000000 */
[----:B------:R4:W-:Y:S01]  /*0660*/  UTMACCTL.IV [UR4] ;  /* 0x00000000040079b9 */ /* 0x0009e20008000000 */
[----:B------:R-:W-:Y:S01]  /*0670*/  NOP ;  /* 0x0000000000007918 */ /* 0x000fe20000000000 */
.L_x_12:
[----:B------:R-:W-:Y:S05]  /*0680*/  @P0 BRA `(.L_x_13) ;  /* 0x00000000000c0947 */ /* 0x000fea0003800000 */
[----:B------:R0:W-:Y:S01]  /*0690*/  UTMACMDFLUSH ;  /* 0x00000000000079b7 */ /* 0x0001e20000000000 */
[----:B------:R-:W-:Y:S05]  /*06a0*/  @P0 BRA `(.L_x_13) ;  /* 0x0000000000040947 */ /* 0x000fea0003800000 */
[----:B------:R-:W-:-:S04]  /*06b0*/  DEPBAR.LE SB0, 0x0 ;  /* 0x000080000000791a */ /* 0x000fc80000000000 */
.L_x_13:
[----:B------:R-:W-:Y:S05]  /*06c0*/  WARPSYNC.ALL ;  /* 0x0000000000007948 */ /* 0x000fea0003800000 */
[----:B-----5:R-:W-:Y:S06]  /*06d0*/  BAR.SYNC.DEFER_BLOCKING 0x0 ;  /* 0x0000000000007b1d */ /* 0x020fec0000010000 */
[----:B------:R-:W-:Y:S02]  /*06e0*/  BSSY B1, `(.L_x_14) ;  /* 0x000000b000017945 */ /* 0x000fe40003800000 */
[----:B------:R-:W-:Y:S06]  /*06f0*/  BAR.SYNC.DEFER_BLOCKING 0x0 ;  /* 0x0000000000007b1d */ /* 0x000fec0000010000 */
[----:B------:R1:W-:Y:S01]  /*0700*/  @!P0 STS [R12], RZ ;  /* 0x000000ff0c008388 */ /* 0x0003e20000000800 */
[----:B------:R-:W-:Y:S01]  /*0710*/  NOP ;  /* 0x0000000000007918 */ /* 0x000fe20000000000 */
[----:B------:R-:W-:Y:S05]  /*0720*/  @P2 BRA `(.L_x_15) ;  /* 0x0000000000182947 */ /* 0x000fea0003800000 */
[----:B-123--:R-:W1:Y:S01]  /*0730*/  LDS R0, [UR60+0x8] ;  /* 0x0000083cff007984 */ /* 0x00ee620008000800 */
[----:B------:R-:W2:Y:S01]  /*0740*/  LDC.64 R10, c[0x0][0x218] ;  /* 0x00008600ff0a7b82 */ /* 0x000ea20000000a00 */
[----:B----4-:R-:W-:Y:S02]  /*0750*/  IMAD.MOV.U32 R5, RZ, RZ, 0x70 ;  /* 0x00000070ff057424 */ /* 0x010fe400078e00ff */
[----:B--2---:R2:W-:Y:S03]  /*0760*/  STS.64 [UR60], R10 ;  /* 0x0000000aff007988 */ /* 0x0045e60008000a3c */
[----:B-1----:R-:W-:-:S05]  /*0770*/  LOP3.LUT R0, R0, 0x10, R5, 0xd8, !PT ;  /* 0x0000001000007812 */ /* 0x002fca00078ed805 */
[----:B------:R2:W-:Y:S02]  /*0780*/  STS [UR60+0x8], R0 ;  /* 0x00000800ff007988 */ /* 0x0005e4000800083c */
.L_x_15:
[----:B----4-:R-:W-:Y:S05]  /*0790*/  BSYNC B1 ;  /* 0x0000000000017941 */ /* 0x010fea0003800000 */
.L_x_14:
[----:B------:R-:W-:Y:S04]  /*07a0*/  BSSY B2, `(.L_x_16) ;  /* 0x000000f000027945 */ /* 0x000fe80003800000 */
[----:B------:R-:W-:Y:S04]  /*07b0*/  BSSY B1, `(.L_x_17) ;  /* 0x000000c000017945 */ /* 0x000fe80003800000 */
[----:B------:R-:W-:Y:S05]  /*07c0*/  @P2 BRA `(.L_x_18) ;  /* 0x0000000000282947 */ /* 0x000fea0003800000 */
[----:B-123--:R-:W1:Y:S01]  /*07d0*/  LDS R0, [UR60+0x34] ;  /* 0x0000343cff007984 */ /* 0x00ee620008000800 */
[----:B------:R-:W-:Y:S01]  /*07e0*/  IMAD.MOV.U32 R5, RZ, RZ, 0x3f000000 ;  /* 0x3f000000ff057424 */ /* 0x000fe200078e00ff */
[----:B------:R-:W-:Y:S05]  /*07f0*/  @P2 BREAK B1 ;  /* 0x0000000000012942 */ /* 0x000fea0003800000 */
[----:B-1----:R-:W-:-:S05]  /*0800*/  LOP3.LUT R0, R0, 0xff000000, R5, 0xb8, !PT ;  /* 0xff00000000007812 */ /* 0x002fca00078eb805 */
[----:B------:R1:W-:Y:S01]  /*0810*/  STS [UR60+0x34], R0 ;  /* 0x00003400ff007988 */ /* 0x0003e2000800083c */
[----:B------:R-:W-:Y:S05]  /*0820*/  @P2 BRA `(.L_x_19) ;  /* 0x0000000000182947 */ /* 0x000fea0003800000 */
[----:B------:R-:W2:Y:S01]  /*0830*/  LDS R5, [UR60+0x38] ;  /* 0x0000383cff057984 */ /* 0x000ea20008000800 */
[----:B-1----:R-:W-:-:S05]  /*0840*/  IMAD.MOV.U32 R0, RZ, RZ, 0x7f ;  /* 0x0000007fff007424 */ /* 0x002fca00078e00ff */
[----:B--2---:R-:W-:-:S05]  /*0850*/  LOP3.LUT R0, R5, 0xff, R0, 0xb8, !PT ;  /* 0x000000ff05007812 */ /* 0x004fca00078eb800 */
[----:B------:R4:W-:Y:S02]  /*0860*/  STS [UR60+0x38], R0 ;  /* 0x00003800ff007988 */ /* 0x0009e4000800083c */
.L_x_18:
[----:B------:R-:W-:Y:S05]  /*0870*/  BSYNC B1 ;  /* 0x0000000000017941 */ /* 0x000fea0003800000 */
.L_x_17:
[----:B------:R1:W-:Y:S02]  /*0880*/  @!P2 STS [UR60+0x20], R9 ;  /* 0x00002009ff00a988 */ /* 0x0003e4000800083c */
.L_x_19:
[----:B------:R-:W-:Y:S05]  /*0890*/  BSYNC B2 ;  /* 0x0000000000027941 */ /* 0x000fea0003800000 */
.L_x_16:
[----:B------:R-:W-:Y:S05]  /*08a0*/  WARPSYNC.ALL ;  /* 0x0000000000007948 */ /* 0x000fea0003800000 */
[----:B-1234-:R-:W1:Y:S01]  /*08b0*/  LDC R0, c[0x0][0x22c] ;  /* 0x00008b00ff007b82 */ /* 0x01ee620000000800 */
[----:B------:R-:W-:Y:S01]  /*08c0*/  BSSY B2, `(.L_x_20) ;  /* 0x0000010000027945 */ /* 0x000fe20003800000 */
[----:B-1----:R-:W-:-:S05]  /*08d0*/  VIADD R0, R0, 0xffffffff ;  /* 0xffffffff00007836 */ /* 0x002fca0000000000 */
[----:B------:R1:W-:Y:S01]  /*08e0*/  @!P2 STS [UR60+0x24], R0 ;  /* 0x00002400ff00a988 */ /* 0x0003e2000800083c */
[----:B------:R-:W-:Y:S05]  /*08f0*/  @P2 BRA `(.L_x_21) ;  /* 0x0000000000302947 */ /* 0x000fea0003800000 */
[----:B------:R-:W2:Y:S01]  /*0900*/  LDS R5, [UR60+0x34] ;  /* 0x0000343cff057984 */ /* 0x000ea20008000800 */
[----:B------:R-:W3:Y:S03]  /*0910*/  LDC.64 R10, c[0x0][0x240] ;  /* 0x00009000ff0a7b82 */ /* 0x000ee60000000a00 */
[----:B------:R-:W4:Y:S01]  /*0920*/  LDS R4, [UR60+0x1c] ;  /* 0x00001c3cff047984 */ /* 0x000f220008000800 */
[C---:B---3--:R-:W-:Y:S01]  /*0930*/  SHF.L.U64.HI R8, R10.reuse, 0x1, R11 ;  /* 0x000000010a087819 */ /* 0x048fe2000001020b */
[----:B------:R-:W-:-:S03]  /*0940*/  IMAD.SHL.U32 R7, R10, 0x2, RZ ;  /* 0x000000020a077824 */ /* 0x000fc600078e00ff */
[--C-:B------:R-:W-:Y:S02]  /*0950*/  SHF.R.U32.HI R9, RZ, 0x4, R8.reuse ;  /* 0x00000004ff097819 */ /* 0x100fe40000011608 */
[----:B------:R-:W-:-:S05]  /*0960*/  SHF.R.U64 R7, R7, 0x4, R8 ;  /* 0x0000000407077819 */ /* 0x000fca0000001208 */
[----:B------:R3:W-:Y:S01]  /*0970*/  STS [UR60+0xc], R7 ;  /* 0x00000c07ff007988 */ /* 0x0007e2000800083c */
[----:B--2---:R-:W-:Y:S02]  /*0980*/  LOP3.LUT R5, R5, 0x7, RZ, 0xb8, !PT ;  /* 0x0000000705057812 */ /* 0x004fe400078eb8ff */
[----:B----4-:R-:W-:-:S03]  /*0990*/  LOP3.LUT R4, R4, 0xf, R9, 0xb8, !PT ;  /* 0x0000000f04047812 */ /* 0x010fc600078eb809 */
[----:B------:R3:W-:Y:S04]  /*09a0*/  STS [UR60+0x34], R5 ;  /* 0x00003405ff007988 */ /* 0x0007e8000800083c */
[----:B------:R3:W-:Y:S02]  /*09b0*/  STS [UR60+0x1c], R4 ;  /* 0x00001c04ff007988 */ /* 0x0007e4000800083c */
.L_x_21:
[----:B------:R-:W-:Y:S05]  /*09c0*/  BSYNC B2 ;  /* 0x0000000000027941 */ /* 0x000fea0003800000 */
.L_x_20:
[----:B------:R-:W-:Y:S04]  /*09d0*/  BSSY B3, `(.L_x_22) ;  /* 0x000001a000037945 */ /* 0x000fe80003800000 */
[----:B------:R-:W-:Y:S04]  /*09e0*/  BSSY B2, `(.L_x_23) ;  /* 0x0000015000027945 */ /* 0x000fe80003800000 */
[----:B------:R-:W-:Y:S05]  /*09f0*/  @P2 BRA `(.L_x_24) ;  /* 0x0000000000202947 */ /* 0x000fea0003800000 */
[----:B---3--:R-:W2:Y:S02]  /*0a00*/  LDS R4, [UR60+0x34] ;  /* 0x0000343cff047984 */ /* 0x008ea40008000800 */
[----:B--2---:R-:W-:-:S05]  /*0a10*/  LOP3.LUT R4, R4, 0x38, RZ, 0xb8, !PT ;  /* 0x0000003804047812 */ /* 0x004fca00078eb8ff */
[----:B------:R2:W-:Y:S01]  /*0a20*/  STS [UR60+0x34], R4 ;  /* 0x00003404ff007988 */ /* 0x0005e2000800083c */
[----:B------:R-:W-:Y:S05]  /*0a30*/  @P2 BRA `(.L_x_25) ;  /* 0x0000000000202947 */ /* 0x000fea0003800000 */
[----:B--2---:R-:W2:Y:S01]  /*0a40*/  LDS R4, [UR60+0x8] ;  /* 0x0000083cff047984 */ /* 0x004ea20008000800 */
[----:B------:R-:W-:-:S05]  /*0a50*/  IMAD.MOV.U32 R5, RZ, RZ, 0x780 ;  /* 0x00000780ff057424 */ /* 0x000fca00078e00ff */
[----:B--2---:R-:W-:-:S05]  /*0a60*/  LOP3.LUT R4, R4, 0x300, R5, 0xd8, !PT ;  /* 0x0000030004047812 */ /* 0x004fca00078ed805 */
[----:B------:R2:W-:Y:S02]  /*0a70*/  STS [UR60+0x8], R4 ;  /* 0x00000804ff007988 */ /* 0x0005e4000800083c */
.L_x_24:
[----:B------:R-:W-:Y:S05]  /*0a80*/  @P2 BRA `(.L_x_26) ;  /* 0x0000000000282947 */ /* 0x000fea0003800000 */
[----:B--23--:R-:W2:Y:S02]  /*0a90*/  LDS R4, [UR60+0x8] ;  /* 0x0000083cff047984 */ /* 0x00cea40008000800 */
[----:B--2---:R-:W-:-:S05]  /*0aa0*/  LOP3.LUT R4, R4, 0x1800, RZ, 0xb8, !PT ;  /* 0x0000180004047812 */ /* 0x004fca00078eb8ff */
[----:B------:R3:W-:Y:S02]  /*0ab0*/  STS [UR60+0x8], R4 ;  /* 0x00000804ff007988 */ /* 0x0007e4000800083c */
.L_x_25:
[----:B------:R-:W-:Y:S05]  /*0ac0*/  @P2 BREAK B2 ;  /* 0x0000000000022942 */ /* 0x000fea0003800000 */
[----:B------:R-:W-:Y:S05]  /*0ad0*/  @P2 BRA `(.L_x_27) ;  /* 0x0000000000242947 */ /* 0x000fea0003800000 */
[----:B--23--:R-:W2:Y:S01]  /*0ae0*/  LDS R4, [UR60+0x8] ;  /* 0x0000083cff047984 */ /* 0x00cea20008000800 */
[----:B------:R-:W-:-:S05]  /*0af0*/  IMAD.MOV.U32 R5, RZ, RZ, 0x6000 ;  /* 0x00006000ff057424 */ /* 0x000fca00078e00ff */
[----:B--2---:R-:W-:-:S04]  /*0b00*/  LOP3.LUT R4, R4, 0x6000, R5, 0xd8, !PT ;  /* 0x0000600004047812 */ /* 0x004fc800078ed805 */
[----:B------:R-:W-:-:S05]  /*0b10*/  LOP3.LUT R4, R4, 0x400000, RZ, 0xb8, !PT ;  /* 0x0040000004047812 */ /* 0x000fca00078eb8ff */
[----:B------:R4:W-:Y:S02]  /*0b20*/  STS [UR60+0x8], R4 ;  /* 0x00000804ff007988 */ /* 0x0009e4000800083c */
.L_x_26:
[----:B------:R-:W-:Y:S05]  /*0b30*/  BSYNC B2 ;  /* 0x0000000000027941 */ /* 0x000fea0003800000 */
.L_x_23:
[----:B--234-:R-:W2:Y:S02]  /*0b40*/  @!P2 LDS R4, [UR60+0x8] ;  /* 0x0000083cff04a984 */ /* 0x01cea40008000800 */
[----:B--2---:R-:W-:-:S05]  /*0b50*/  @!P2 LOP3.LUT R4, R4, 0x8000, RZ, 0xb8, !PT ;  /* 0x000080000404a812 */ /* 0x004fca00078eb8ff */
[----:B------:R4:W-:Y:S02]  /*0b60*/  @!P2 STS [UR60+0x8], R4 ;  /* 0x00000804ff00a988 */ /* 0x0009e4000800083c */
.L_x_27:
[----:B------:R-:W-:Y:S05]  /*0b70*/  BSYNC B3 ;  /* 0x0000000000037941 */ /* 0x000fea0003800000 */
.L_x_22:
[----:B------:R-:W-:Y:S05]  /*0b80*/  WARPSYNC.ALL ;  /* 0x0000000000007948 */ /* 0x000fea0003800000 */
[----:B------:R-:W-:-:S04]  /*0b90*/  UIADD3 UR7, UR8, 0x80, URZ ;  /* 0x0000008008077890 */ /* 0x000fc8000fffe03f */
[----:B------:R-:W-:-:S04]  /*0ba0*/  UIADD3 UR6, UP0, UR7, UR52, URZ ;  /* 0x0000003407067290 */ /* 0x000fc8000ff1e03f */
[----:B------:R-:W-:Y:S01]  /*0bb0*/  ULEA.HI.X.SX32 UR7, UR7, UR53, 0x1, UP0 ;  /* 0x0000003507077291 */ /* 0x000fe200080f0e3f */
[----:B------:R-:W-:Y:S11]  /*0bc0*/  @P0 BRA `(.L_x_28) ;  /* 0x0000000000280947 */ /* 0x000ff60003800000 */
[----:B--234-:R-:W2:Y:S01]  /*0bd0*/  S2R R4, SR_LANEID ;  /* 0x0000000000047919 */ /* 0x01cea20000000000 */
[----:B------:R-:W-:Y:S05]  /*0be0*/  WARPSYNC.ALL ;  /* 0x0000000000007948 */ /* 0x000fea0003800000 */
[----:B--2---:R-:W-:-:S05]  /*0bf0*/  IMAD.SHL.U32 R8, R4, 0x4, RZ ;  /* 0x0000000404087824 */ /* 0x004fca00078e00ff */
[----:B------:R-:W2:Y:S01]  /*0c00*/  LDS R7, [R8+UR60] ;  /* 0x0000003c08077984 */ /* 0x000ea20008000800 */
[----:B------:R-:W-:-:S05]  /*0c10*/  IADD3 R4, P1, R8, UR6, RZ ;  /* 0x0000000608047c10 */ /* 0x000fca000ff3e0ff */
[----:B------:R-:W-:-:S05]  /*0c20*/  IMAD.X R5, RZ, RZ, UR7, P1 ;  /* 0x00000007ff057e24 */ /* 0x000fca00088e06ff */
[----:B--2---:R2:W5:Y:S01]  /*0c30*/  ATOMG.E.EXCH.STRONG.GPU PT, RZ, [R4], R7 ;  /* 0x0000000704ff73a8 */ /* 0x00456200041ee100 */
[----:B------:R-:W-:-:S04]  /*0c40*/  DEPBAR {5,4,3,2,1,0} ;  /* 0x0000003f0000791a */ /* 0x000fc80000000000 */
[----:B------:R2:W-:Y:S01]  /*0c50*/  UTMACCTL.IV [UR6] ;  /* 0x00000000060079b9 */ /* 0x0005e20008000000 */
[----:B------:R-:W-:Y:S01]  /*0c60*/  NOP ;  /* 0x0000000000007918 */ /* 0x000fe20000000000 */
.L_x_28:
[----:B------:R-:W-:Y:S05]  /*0c70*/  @P0 BRA `(.L_x_29) ;  /* 0x00000000000c0947 */ /* 0x000fea0003800000 */
[----:B------:R0:W-:Y:S01]  /*0c80*/  UTMACMDFLUSH ;  /* 0x00000000000079b7 */ /* 0x0001e20000000000 */
[----:B------:R-:W-:Y:S05]  /*0c90*/  @P0 BRA `(.L_x_29) ;  /* 0x0000000000040947 */ /* 0x000fea0003800000 */
[----:B------:R-:W-:-:S04]  /*0ca0*/  DEPBAR.LE SB0, 0x0 ;  /* 0x000080000000791a */ /* 0x000fc80000000000 */
.L_x_29:
[----:B------:R-:W-:Y:S05]  /*0cb0*/  WARPSYNC.ALL ;  /* 0x0000000000007948 */ /* 0x000fea0003800000 */
[----:B-----5:R-:W-:Y:S06]  /*0cc0*/  BAR.SYNC.DEFER_BLOCKING 0x0 ;  /* 0x0000000000007b1d */ /* 0x020fec0000010000 */
[----:B------:R-:W-:Y:S02]  /*0cd0*/  BSSY B3, `(.L_x_30) ;  /* 0x000000b000037945 */ /* 0x000fe40003800000 */
[----:B------:R-:W-:Y:S06]  /*0ce0*/  BAR.SYNC.DEFER_BLOCKING 0x0 ;  /* 0x0000000000007b1d */ /* 0x000fec0000010000 */
[----:B------:R1:W-:Y:S01]  /*0cf0*/  @!P0 STS [R12], RZ ;  /* 0x000000ff0c008388 */ /* 0x0003e20000000800 */
[----:B------:R-:W-:Y:S01]  /*0d00*/  NOP ;  /* 0x0000000000007918 */ /* 0x000fe20000000000 */
[----:B------:R-:W-:Y:S05]  /*0d10*/  @P2 BRA `(.L_x_31) ;  /* 0x0000000000182947 */ /* 0x000fea0003800000 */
[----:B--234-:R-:W2:Y:S01]  /*0d20*/  LDS R4, [UR60+0x8] ;  /* 0x0000083cff047984 */ /* 0x01cea20008000800 */
[----:B------:R-:W3:Y:S01]  /*0d30*/  LDC.64 R8, c[0x0][0x220] ;  /* 0x00008800ff087b82 */ /* 0x000ee20000000a00 */
[----:B------:R-:W-:Y:S02]  /*0d40*/  IMAD.MOV.U32 R5, RZ, RZ, 0x70 ;  /* 0x00000070ff057424 */ /* 0x000fe400078e00ff */
[----:B---3--:R3:W-:Y:S03]  /*0d50*/  STS.64 [UR60], R8 ;  /* 0x00000008ff007988 */ /* 0x0087e60008000a3c */
[----:B--2---:R-:W-:-:S05]  /*0d60*/  LOP3.LUT R4, R4, 0x10, R5, 0xd8, !PT ;  /* 0x0000001004047812 */ /* 0x004fca00078ed805 */
[----:B------:R3:W-:Y:S02]  /*0d70*/  STS [UR60+0x8], R4 ;  /* 0x00000804ff007988 */ /* 0x0007e4000800083c */
.L_x_31:
[----:B--2---:R-:W-:Y:S05]  /*0d80*/  BSYNC B3 ;  /* 0x0000000000037941 */ /* 0x004fea0003800000 */
.L_x_30:
[----:B------:R-:W-:Y:S04]  /*0d90*/  BSSY B4, `(.L_x_32) ;  /* 0x0000011000047945 */ /* 0x000fe80003800000 */
[----:B------:R-:W-:Y:S04]  /*0da0*/  BSSY B3, `(.L_x_33) ;  /* 0x000000e000037945 */ /* 0x000fe80003800000 */
[----:B------:R-:W-:Y:S05]  /*0db0*/  @P2 BRA `(.L_x_34) ;  /* 0x0000000000242947 */ /* 0x000fea0003800000 */
[----:B---34-:R-:W2:Y:S01]  /*0dc0*/  LDS R4, [UR60+0x34] ;  /* 0x0000343cff047984 */ /* 0x018ea20008000800 */
[----:B------:R-:W-:-:S05]  /*0dd0*/  IMAD.MOV.U32 R5, RZ, RZ, 0x3f000000 ;  /* 0x3f000000ff057424 */ /* 0x000fca00078e00ff */
[----:B--2---:R-:W-:-:S05]  /*0de0*/  LOP3.LUT R4, R4, 0xff000000, R5, 0xb8, !PT ;  /* 0xff00000004047812 */ /* 0x004fca00078eb805 */
[----:B------:R2:W-:Y:S01]  /*0df0*/  STS [UR60+0x34], R4 ;  /* 0x00003404ff007988 */ /* 0x0005e2000800083c */
[----:B------:R-:W-:Y:S05]  /*0e00*/  @P2 BRA `(.L_x_35) ;  /* 0x00000000001c2947 */ /* 0x000fea0003800000 */
[----:B--2---:R-:W2:Y:S01]  /*0e10*/  LDS R4, [UR60+0x38] ;  /* 0x0000383cff047984 */ /* 0x004ea20008000800 */
[----:B------:R-:W-:-:S05]  /*0e20*/  IMAD.MOV.U32 R5, RZ, RZ, 0xff ;  /* 0x000000ffff057424 */ /* 0x000fca00078e00ff */
[----:B--2---:R-:W-:-:S05]  /*0e30*/  LOP3.LUT R4, R4, 0xff, R5, 0xb8, !PT ;  /* 0x000000ff04047812 */ /* 0x004fca00078eb805 */
[----:B------:R2:W-:Y:S02]  /*0e40*/  STS [UR60+0x38], R4 ;  /* 0x00003804ff007988 */ /* 0x0005e4000800083c */
.L_x_34:
[----:B------:R-:W-:Y:S05]  /*0e50*/  @P2 BREAK B3 ;  /* 0x0000000000032942 */ /* 0x000fea0003800000 */
[----:B------:R-:W-:Y:S05]  /*0e60*/  @P2 BRA `(.L_x_36) ;  /* 0x00000000000c2947 */ /* 0x000fea0003800000 */
[----:B------:R1:W-:Y:S02]  /*0e70*/  STS [UR60+0x20], R0 ;  /* 0x00002000ff007988 */ /* 0x0003e4000800083c */
.L_x_35:
[----:B------:R-:W-:Y:S05]  /*0e80*/  BSYNC B3 ;  /* 0x0000000000037941 */ /* 0x000fea0003800000 */
.L_x_33:
[----:B------:R1:W-:Y:S02]  /*0e90*/  @!P2 STS [UR60+0x24], R6 ;  /* 0x00002406ff00a988 */ /* 0x0003e4000800083c */
.L_x_36:
[----:B------:R-:W-:Y:S05]  /*0ea0*/  BSYNC B4 ;  /* 0x0000000000047941 */ /* 0x000fea0003800000 */
.L_x_32:
[----:B------:R-:W-:Y:S05]  /*0eb0*/  WARPSYNC.ALL ;  /* 0x0000000000007948 */ /* 0x000fea0003800000 */
[----:B------:R-:W-:Y:S04]  /*0ec0*/  BSSY B4, `(.L_x_37) ;  /* 0x000000e000047945 */ /* 0x000fe80003800000 */
[----:B------:R-:W-:Y:S05]  /*0ed0*/  @P2 BRA `(.L_x_38) ;  /* 0x0000000000302947 */ /* 0x000fea0003800000 */
[----:B--234-:R-:W2:Y:S01]  /*0ee0*/  LDS R4, [UR60+0x34] ;  /* 0x0000343cff047984 */ /* 0x01cea20008000800 */
[----:B------:R-:W3:Y:S03]  /*0ef0*/  LDC.64 R8, c[0x0][0x248] ;  /* 0x00009200ff087b82 */ /* 0x000ee60000000a00 */
[----:B-1----:R-:W1:Y:S01]  /*0f00*/  LDS R0, [UR60+0x1c] ;  /* 0x00001c3cff007984 */ /* 0x002e620008000800 */
[C---:B---3--:R-:W-:Y:S01]  /*0f10*/  SHF.L.U64.HI R6, R8.reuse, 0x1, R9 ;  /* 0x0000000108067819 */ /* 0x048fe20000010209 */
[----:B------:R-:W-:-:S03]  /*0f20*/  IMAD.SHL.U32 R5, R8, 0x2, RZ ;  /* 0x0000000208057824 */ /* 0x000fc600078e00ff */
[--C-:B------:R-:W-:Y:S02]  /*0f30*/  SHF.R.U32.HI R7, RZ, 0x4, R6.reuse ;  /* 0x00000004ff077819 */ /* 0x100fe40000011606 */
[----:B------:R-:W-:-:S05]  /*0f40*/  SHF.R.U64 R5, R5, 0x4, R6 ;  /* 0x0000000405057819 */ /* 0x000fca0000001206 */
[----:B------:R3:W-:Y:S01]  /*0f50*/  STS [UR60+0xc], R5 ;  /* 0x00000c05ff007988 */ /* 0x0007e2000800083c */
[----:B--2---:R-:W-:Y:S02]  /*0f60*/  LOP3.LUT R4, R4, 0x7, RZ, 0xb8, !PT ;  /* 0x0000000704047812 */ /* 0x004fe400078eb8ff */
[----:B-1----:R-:W-:-:S03]  /*0f70*/  LOP3.LUT R0, R0, 0xf, R7, 0xb8, !PT ;  /* 0x0000000f00007812 */ /* 0x002fc600078eb807 */
[----:B------:R3:W-:Y:S04]  /*0f80*/  STS [UR60+0x34], R4 ;  /* 0x00003404ff007988 */ /* 0x0007e8000800083c */
[----:B------:R3:W-:Y:S02]  /*0f90*/  STS [UR60+0x1c], R0 ;  /* 0x00001c00ff007988 */ /* 0x0007e4000800083c */
.L_x_38:
[----:B------:R-:W-:Y:S05]  /*0fa0*/  BSYNC B4 ;  /* 0x0000000000047941 */ /* 0x000fea0003800000 */
.L_x_37:
[----:B------:R-:W-:Y:S04]  /*0fb0*/  BSSY B4, `(.L_x_39) ;  /* 0x000001a000047945 */ /* 0x000fe80003800000 */
[----:B------:R-:W-:Y:S04]  /*0fc0*/  BSSY B5, `(.L_x_40) ;  /* 0x0000015000057945 */ /* 0x000fe80003800000 */
[----:B------:R-:W-:Y:S05]  /*0fd0*/  @P2 BRA `(.L_x_41) ;  /* 0x0000000000202947 */ /* 0x000fea0003800000 */
[----:B-1-3--:R-:W1:Y:S02]  /*0fe0*/  LDS R0, [UR60+0x34] ;  /* 0x0000343cff007984 */ /* 0x00ae640008000800 */
[----:B-1----:R-:W-:-:S05]  /*0ff0*/  LOP3.LUT R0, R0, 0x38, RZ, 0xb8, !PT ;  /* 0x0000003800007812 */ /* 0x002fca00078eb8ff */
[----:B------:R1:W-:Y:S01]  /*1000*/  STS [UR60+0x34], R0 ;  /* 0x00003400ff007988 */ /* 0x0003e2000800083c */
[----:B------:R-:W-:Y:S05]  /*1010*/  @P2 BRA `(.L_x_42) ;  /* 0x0000000000202947 */ /* 0x000fea0003800000 */
[----:B-1----:R-:W1:Y:S01]  /*1020*/  LDS R0, [UR60+0x8] ;  /* 0x0000083cff007984 */ /* 0x002e620008000800 */
[----:B------:R-:W-:-:S05]  /*1030*/  IMAD.MOV.U32 R5, RZ, RZ, 0x780 ;  /* 0x00000780ff057424 */ /* 0x000fca00078e00ff */
[----:B-1----:R-:W-:-:S05]  /*1040*/  LOP3.LUT R0, R0, 0x300, R5, 0xd8, !PT ;  /* 0x0000030000007812 */ /* 0x002fca00078ed805 */
[----:B------:R1:W-:Y:S02]  /*1050*/  STS [UR60+0x8], R0 ;  /* 0x00000800ff007988 */ /* 0x0003e4000800083c */
.L_x_41:
[----:B------:R-:W-:Y:S05]  /*1060*/  @P2 BRA `(.L_x_43) ;  /* 0x0000000000282947 */ /* 0x000fea0003800000 */
[----:B-1-3--:R-:W1:Y:S02]  /*1070*/  LDS R0, [UR60+0x8] ;  /* 0x0000083cff007984 */ /* 0x00ae640008000800 */
[----:B-1----:R-:W-:-:S05]  /*1080*/  LOP3.LUT R0, R0, 0x1800, RZ, 0xb8, !PT ;  /* 0x0000180000007812 */ /* 0x002fca00078eb8ff */
[----:B------:R3:W-:Y:S02]  /*1090*/  STS [UR60+0x8], R0 ;  /* 0x00000800ff007988 */ /* 0x0007e4000800083c */
.L_x_42:
[----:B------:R-:W-:Y:S05]  /*10a0*/  @P2 BREAK B5 ;  /* 0x0000000000052942 */ /* 0x000fea0003800000 */
[----:B------:R-:W-:Y:S05]  /*10b0*/  @P2 BRA `(.L_x_44) ;  /* 0x0000000000242947 */ /* 0x000fea0003800000 */
[----:B-1-3--:R-:W1:Y:S01]  /*10c0*/  LDS R0, [UR60+0x8] ;  /* 0x0000083cff007984 */ /* 0x00ae620008000800 */
[----:B------:R-:W-:-:S05]  /*10d0*/  IMAD.MOV.U32 R5, RZ, RZ, 0x6000 ;  /* 0x00006000ff057424 */ /* 0x000fca00078e00ff */
[----:B-1----:R-:W-:-:S04]  /*10e0*/  LOP3.LUT R0, R0, 0x6000, R5, 0xd8, !PT ;  /* 0x0000600000007812 */ /* 0x002fc800078ed805 */
[----:B------:R-:W-:-:S05]  /*10f0*/  LOP3.LUT R0, R0, 0x400000, RZ, 0xb8, !PT ;  /* 0x0040000000007812 */ /* 0x000fca00078eb8ff */
[----:B------:R1:W-:Y:S02]  /*1100*/  STS [UR60+0x8], R0 ;  /* 0x00000800ff007988 */ /* 0x0003e4000800083c */
.L_x_43:
[----:B------:R-:W-:Y:S05]  /*1110*/  BSYNC B5 ;  /* 0x0000000000057941 */ /* 0x000fea0003800000 */
.L_x_40:
[----:B-1-3--:R-:W1:Y:S02]  /*1120*/  @!P2 LDS R0, [UR60+0x8] ;  /* 0x0000083cff00a984 */ /* 0x00ae640008000800 */
[----:B-1----:R-:W-:-:S05]  /*1130*/  @!P2 LOP3.LUT R0, R0, 0x8000, RZ, 0xb8, !PT ;  /* 0x000080000000a812 */ /* 0x002fca00078eb8ff */
[----:B------:R1:W-:Y:S02]  /*1140*/  @!P2 STS [UR60+0x8], R0 ;  /* 0x00000800ff00a988 */ /* 0x0003e4000800083c */
.L_x_44:
[----:B------:R-:W-:Y:S05]  /*1150*/  BSYNC B4 ;  /* 0x0000000000047941 */ /* 0x000fea0003800000 */
.L_x_39:
[----:B------:R-:W-:Y:S05]  /*1160*/  WARPSYNC.ALL ;  /* 0x0000000000007948 */ /* 0x000fea0003800000 */
[----:B------:R1:W-:Y:S01]  /*1170*/  STL [R1], RZ ;  /* 0x000000ff01007387 */ /* 0x0003e20000100800 */
[----:B------:R-:W-:Y:S01]  /*1180*/  UIADD3 UR8, UR8, 0x100, URZ ;  /* 0x0000010008087890 */ /* 0x000fe2000fffe03f */
[----:B------:R-:W-:Y:S02]  /*1190*/  ISETP.GE.AND P1, PT, R13, 0x1, PT ;  /* 0x000000010d00780c */ /* 0x000fe40003f26270 */
[----:B------:R-:W-:Y:S01]  /*11a0*/  SHF.R.U32.HI R6, RZ, 0x5, R3 ;  /* 0x00000005ff067819 */ /* 0x000fe20000011603 */
[----:B------:R-:W-:-:S04]  /*11b0*/  UIADD3 UR52, UP0, UR8, UR52, URZ ;  /* 0x0000003408347290 */ /* 0x000fc8000ff1e03f */
[----:B------:R-:W-:Y:S01]  /*11c0*/  ULEA.HI.X.SX32 UR53, UR8, UR53, 0x1, UP0 ;  /* 0x0000003508357291 */ /* 0x000fe200080f0e3f */
[----:B-1----:R-:W-:Y:S11]  /*11d0*/  @P0 BRA `(.L_x_45) ;  /* 0x0000000000280947 */ /* 0x002ff60003800000 */
[----:B---3--:R-:W1:Y:S01]  /*11e0*/  S2R R0, SR_LANEID ;  /* 0x0000000000007919 */ /* 0x008e620000000000 */
[----:B------:R-:W-:Y:S05]  /*11f0*/  WARPSYNC.ALL ;  /* 0x0000000000007948 */ /* 0x000fea0003800000 */
[----:B-1----:R-:W-:-:S05]  /*1200*/  IMAD.SHL.U32 R0, R0, 0x4, RZ ;  /* 0x0000000400007824 */ /* 0x002fca00078e00ff */
[----:B------:R-:W1:Y:S01]  /*1210*/  LDS R7, [R0+UR60] ;  /* 0x0000003c00077984 */ /* 0x000e620008000800 */
[----:B--2-4-:R-:W-:-:S05]  /*1220*/  IADD3 R4, P3, R0, UR52, RZ ;  /* 0x0000003400047c10 */ /* 0x014fca000ff7e0ff */
[----:B------:R-:W-:-:S05]  /*1230*/  IMAD.X R5, RZ, RZ, UR53, P3 ;  /* 0x00000035ff057e24 */ /* 0x000fca00098e06ff */
[----:B-1----:R1:W5:Y:S01]  /*1240*/  ATOMG.E.EXCH.STRONG.GPU PT, RZ, [R4], R7 ;  /* 0x0000000704ff73a8 */ /* 0x00236200041ee100 */
[----:B------:R-:W-:-:S04]  /*1250*/  DEPBAR {5,4,3,2,1,0} ;  /* 0x0000003f0000791a */ /* 0x000fc80000000000 */
[----:B------:R1:W-:Y:S01]  /*1260*/  UTMACCTL.IV [UR52] ;  /* 0x00000000340079b9 */ /* 0x0003e20008000000 */
[----:B------:R-:W-:Y:S01]  /*1270*/  NOP ;  /* 0x0000000000007918 */ /* 0x000fe20000000000 */
.L_x_45:
[----:B------:R-:W-:Y:S05]  /*1280*/  @P0 BRA `(.L_x_46) ;  /* 0x00000000000c0947 */ /* 0x000fea0003800000 */
[----:B------:R0:W-:Y:S01]  /*1290*/  UTMACMDFLUSH ;  /* 0x00000000000079b7 */ /* 0x0001e20000000000 */
[----:B------:R-:W-:Y:S05]  /*12a0*/  @P0 BRA `(.L_x_46) ;  /* 0x0000000000040947 */ /* 0x000fea0003800000 */
[----:B------:R-:W-:-:S04]  /*12b0*/  DEPBAR.LE SB0, 0x0 ;  /* 0x000080000000791a */ /* 0x000fc80000000000 */
.L_x_46:
[----:B------:R1:W-:Y:S01]  /*12c0*/  STL [R1+0x4], RZ ;  /* 0x000004ff01007387 */ /* 0x0003e20000100800 */
[----:B------:R-:W-:Y:S05]  /*12d0*/  WARPSYNC.ALL ;  /* 0x0000000000007948 */ /* 0x000fea0003800000 */
[----:B------:R1:W-:Y:S01]  /*12e0*/  STL [R1+0x8], RZ ;  /* 0x000008ff01007387 */ /* 0x0003e20000100800 */
[----:B-----5:R-:W-:Y:S01]  /*12f0*/  VOTEU.ALL UP0, P2 ;  /* 0x00000000003f7886 */ /* 0x020fe20001000000 */
[----:B------:R-:W-:Y:S01]  /*1300*/  UMOV UR8, 0x1 ;  /* 0x0000000100087882 */ /* 0x000fe20000000000 */
[----:B------:R-:W-:Y:S01]  /*1310*/  VOTEU.ALL UP1, P2 ;  /* 0x00000000003f7886 */ /* 0x000fe20001020000 */
[----:B------:R1:W-:Y:S01]  /*1320*/  STL [R1+0xc], RZ ;  /* 0x00000cff01007387 */ /* 0x0003e20000100800 */
[----:B------:R-:W-:Y:S01]  /*1330*/  VOTEU.ALL UP2, P2 ;  /* 0x00000000003f7886 */ /* 0x000fe20001040000 */
[----:B------:R-:W-:-:S04]  /*1340*/  @!UP0 UIADD3 UR12, -UR8, 0x100000, URZ ;  /* 0x00100000080c8890 */ /* 0x000fc8000fffe13f */
[----:B------:R-:W-:Y:S02]  /*1350*/  @!UP0 USHF.L.U32 UR13, UR12, 0xb, URZ ;  /* 0x0000000b0c0d8899 */ /* 0x000fe4000800063f */
[----:B------:R-:W-:Y:S01]  /*1360*/  @!UP0 USHF.L.U32 UR12, UR12, 0x1, URZ ;  /* 0x000000010c0c8899 */ /* 0x000fe2000800063f */
[----:B------:R-:W-:Y:S01]  /*1370*/  R2UR UR58, R6 ;  /* 0x00000000063a72ca */ /* 0x000fe200000e0000 */
[----:B------:R1:W-:Y:S01]  /*1380*/  STL [R1+0x10], RZ ;  /* 0x000010ff01007387 */ /* 0x0003e20000100800 */
[----:B------:R-:W-:-:S04]  /*1390*/  @!UP0 UIADD3 UR16, -UR8, 0x100000, URZ ;  /* 0x0010000008108890 */ /* 0x000fc8000fffe13f */
[----:B------:R-:W-:Y:S02]  /*13a0*/  @!UP0 USHF.L.U32 UR17, UR16, 0xb, URZ ;  /* 0x0000000b10118899 */ /* 0x000fe4000800063f */
[----:B------:R-:W-:Y:S01]  /*13b0*/  @!UP0 USHF.L.U32 UR16, UR16, 0x1, URZ ;  /* 0x0000000110108899 */ /* 0x000fe2000800063f */
[----:B------:R-:W-:Y:S01]  /*13c0*/  CS2R R152, SRZ ;  /* 0x0000000000987805 */ /* 0x000fe2000001ff00 */
[----:B------:R-:W-:-:S04]  /*13d0*/  @!UP0 UIADD3 UR8, -UR8, 0x100000, URZ ;  /* 0x0010000008088890 */ /* 0x000fc8000fffe13f */
[----:B------:R-:W-:Y:S02]  /*13e0*/  @!UP0 USHF.L.U32 UR9, UR8, 0xb, URZ ;  /* 0x0000000b08098899 */ /* 0x000fe4000800063f */
[----:B------:R-:W-:Y:S01]  /*13f0*/  @!UP0 USHF.L.U32 UR8, UR8, 0x1, URZ ;  /* 0x0000000108088899 */ /* 0x000fe2000800063f */
[----:B------:R1:W-:Y:S01]  /*1400*/  STL [R1+0x14], RZ ;  /* 0x000014ff01007387 */ /* 0x0003e20000100800 */
[----:B------:R-:W-:Y:S01]  /*1410*/  VOTEU.ALL UP0, P2 ;  /* 0x00000000003f7886 */ /* 0x000fe20001000000 */
[----:B------:R-:W-:Y:S01]  /*1420*/  USHF.L.U32 UR11, UR54, 0x7, URZ ;  /* 0x00000007360b7899 */ /* 0x000fe2000800063f */
[----:B------:R-:W-:Y:S01]  /*1430*/  CS2R R154, SRZ ;  /* 0x00000000009a7805 */ /* 0x000fe2000001ff00 */
[----:B------:R1:W-:Y:S01]  /*1440*/  STL [R1+0x18], RZ ;  /* 0x000018ff01007387 */ /* 0x0003e20000100800 */
[----:B------:R-:W-:Y:S01]  /*1450*/  USHF.L.U32 UR15, UR55, 0x8, URZ ;  /* 0x00000008370f7899 */ /* 0x000fe2000800063f */
[----:B------:R-:W-:Y:S02]  /*1460*/  CS2R R156, SRZ ;  /* 0x00000000009c7805 */ /* 0x000fe4000001ff00 */
[----:B------:R-:W-:Y:S01]  /*1470*/  CS2R R158, SRZ ;  /* 0x00000000009e7805 */ /* 0x000fe2000001ff00 */
[----:B------:R-:W-:Y:S01]  /*1480*/  BAR.SYNC.DEFER_BLOCKING 0x0 ;  /* 0x0000000000007b1d */ /* 0x000fe20000010000 */
[----:B------:R-:W-:-:S02]  /*1490*/  CS2R R160, SRZ ;  /* 0x0000000000a07805 */ /* 0x000fc4000001ff00 */
[----:B------:R-:W-:Y:S02]  /*14a0*/  CS2R R162, SRZ ;  /* 0x0000000000a27805 */ /* 0x000fe4000001ff00 */
[----:B------:R-:W-:Y:S02]  /*14b0*/  CS2R R164, SRZ ;  /* 0x0000000000a47805 */ /* 0x000fe4000001ff00 */
[----:B------:R-:W-:Y:S02]  /*14c0*/  CS2R R166, SRZ ;  /* 0x0000000000a67805 */ /* 0x000fe4000001ff00 */
[----:B------:R-:W-:Y:S02]  /*14d0*/  CS2R R168, SRZ ;  /* 0x0000000000a87805 */ /* 0x000fe4000001ff00 */
[----:B------:R-:W-:Y:S02]  /*14e0*/  CS2R R170, SRZ ;  /* 0x0000000000aa7805 */ /* 0x000fe4000001ff00 */
[----:B------:R-:W-:Y:S01]  /*14f0*/  CS2R R172, SRZ ;  /* 0x0000000000ac7805 */ /* 0x000fe2000001ff00 */
[----:B------:R1:W-:Y:S01]  /*1500*/  STL [R1+0x1c], RZ ;  /* 0x00001cff01007387 */ /* 0x0003e20000100800 */
[----:B------:R-:W-:-:S02]  /*1510*/  CS2R R174, SRZ ;  /* 0x0000000000ae7805 */ /* 0x000fc4000001ff00 */
[----:B------:R-:W-:Y:S02]  /*1520*/  CS2R R176, SRZ ;  /* 0x0000000000b07805 */ /* 0x000fe4000001ff00 */
[----:B------:R-:W-:Y:S01]  /*1530*/  CS2R R178, SRZ ;  /* 0x0000000000b27805 */ /* 0x000fe2000001ff00 */
[----:B------:R1:W-:Y:S01]  /*1540*/  STL [R1+0x20], RZ ;  /* 0x000020ff01007387 */ /* 0x0003e20000100800 */
        /* <DEDUP_REMOVED lines=11> */
[----:B------:R1:W-:Y:S04]  /*1600*/  STL [R1+0x2c], RZ ;  /* 0x00002cff01007387 */ /* 0x0003e80000100800 */
[----:B------:R-:W2:Y:S02]  /*1610*/  FENCE.VIEW.ASYNC.S ;  /* 0x00000000000073c6 */ /* 0x000ea40000000000 */
[----:B--2---:R1:W2:Y:S01]  /*1620*/  @!UP0 SYNCS.EXCH.64 URZ, [UR60+0x48000], UR12 ;  /* 0x0480000c3c3f85b2 */ /* 0x0042a20008000100 */
[----:B------:R-:W-:-:S02]  /*1630*/  CS2R R198, SRZ ;  /* 0x0000000000c67805 */ /* 0x000fc4000001ff00 */
[----:B------:R-:W-:Y:S01]  /*1640*/  CS2R R200, SRZ ;  /* 0x0000000000c87805 */ /* 0x000fe2000001ff00 */
[----:B------:R1:W-:Y:S01]  /*1650*/  STL [R1+0x30], RZ ;  /* 0x000030ff01007387 */ /* 0x0003e20000100800 */
[----:B------:R-:W-:Y:S02]  /*1660*/  CS2R R202, SRZ ;  /* 0x0000000000ca7805 */ /* 0x000fe4000001ff00 */
[----:B------:R-:W-:Y:S02]  /*1670*/  CS2R R204, SRZ ;  /* 0x0000000000cc7805 */ /* 0x000fe4000001ff00 */
[----:B------:R-:W-:Y:S01]  /*1680*/  CS2R R206, SRZ ;  /* 0x0000000000ce7805 */ /* 0x000fe2000001ff00 */
[----:B------:R1:W-:Y:S01]  /*1690*/  STL [R1+0x34], RZ ;  /* 0x000034ff01007387 */ /* 0x0003e20000100800 */
[----:B------:R-:W-:Y:S02]  /*16a0*/  CS2R R208, SRZ ;  /* 0x0000000000d07805 */ /* 0x000fe4000001ff00 */
        /* <DEDUP_REMOVED lines=74> */
[----:B--2---:R-:W-:Y:S01]  /*1b50*/  BAR.SYNC.DEFER_BLOCKING 0x0 ;  /* 0x0000000000007b1d */ /* 0x004fe20000010000 */
[----:B------:R-:W-:Y:S02]  /*1b60*/  CS2R R66, SRZ ;  /* 0x0000000000427805 */ /* 0x000fe4000001ff00 */
[----:B------:R-:W-:Y:S02]  /*1b70*/  CS2R R68, SRZ ;  /* 0x0000000000447805 */ /* 0x000fe4000001ff00 */
[----:B------:R-:W-:Y:S02]  /*1b80*/  CS2R R70, SRZ ;  /* 0x0000000000467805 */ /* 0x000fe4000001ff00 */
[----:B------:R-:W-:Y:S02]  /*1b90*/  CS2R R72, SRZ ;  /* 0x0000000000487805 */ /* 0x000fe4000001ff00 */
        /* <DEDUP_REMOVED lines=8> */
[----:B------:R-:W-:-:S03]  /*1c20*/  CS2R R86, SRZ ;  /* 0x0000000000567805 */ /* 0x000fc6000001ff00 */
[----:B------:R1:W-:Y:S04]  /*1c30*/  STL [R1+0x88], RZ ;  /* 0x000088ff01007387 */ /* 0x0003e80000100800 */
[----:B------:R1:W-:Y:S04]  /*1c40*/  STL [R1+0x8c], RZ ;  /* 0x00008cff01007387 */ /* 0x0003e80000100800 */
[----:B------:R1:W-:Y:S01]  /*1c50*/  STL [R1+0x90], RZ ;  /* 0x000090ff01007387 */ /* 0x0003e20000100800 */
[----:B------:R1:W2:Y:S03]  /*1c60*/  @!UP1 SYNCS.EXCH.64 URZ, [UR60+0x48008], UR16 ;  /* 0x048008103c3f95b2 */ /* 0x0002a60008000100 */
[----:B------:R1:W-:Y:S04]  /*1c70*/  STL [R1+0x94], RZ ;  /* 0x000094ff01007387 */ /* 0x0003e80000100800 */
        /* <DEDUP_REMOVED lines=18> */
[----:B------:R1:W-:Y:S01]  /*1da0*/  STL [R1+0xe0], RZ ;  /* 0x0000e0ff01007387 */ /* 0x0003e20000100800 */
[----:B--2---:R-:W-:Y:S06]  /*1db0*/  BAR.SYNC.DEFER_BLOCKING 0x0 ;  /* 0x0000000000007b1d */ /* 0x004fec0000010000 */
[----:B------:R1:W-:Y:S04]  /*1dc0*/  STL [R1+0xe4], RZ ;  /* 0x0000e4ff01007387 */ /* 0x0003e80000100800 */
[----:B------:R1:W-:Y:S04]  /*1dd0*/  STL [R1+0xe8], RZ ;  /* 0x0000e8ff01007387 */ /* 0x0003e80000100800 */
[----:B------:R1:W-:Y:S04]  /*1de0*/  STL [R1+0xec], RZ ;  /* 0x0000ecff01007387 */ /* 0x0003e80000100800 */
[----:B------:R1:W-:Y:S04]  /*1df0*/  STL [R1+0xf0], RZ ;  /* 0x0000f0ff01007387 */ /* 0x0003e80000100800 */
[----:B------:R1:W-:Y:S01]  /*1e00*/  STL [R1+0xf4], RZ ;  /* 0x0000f4ff01007387 */ /* 0x0003e20000100800 */
[----:B------:R1:W2:Y:S03]  /*1e10*/  @!UP2 SYNCS.EXCH.64 URZ, [UR60+0x48010], UR8 ;  /* 0x048010083c3fa5b2 */ /* 0x0002a60008000100 */
[----:B------:R1:W-:Y:S04]  /*1e20*/  STL [R1+0xf8], RZ ;  /* 0x0000f8ff01007387 */ /* 0x0003e80000100800 */
[----:B------:R1:W-:Y:S01]  /*1e30*/  STL [R1+0xfc], RZ ;  /* 0x0000fcff01007387 */ /* 0x0003e20000100800 */
[----:B------:R-:W-:Y:S05]  /*1e40*/  @!P1 BRA `(.L_x_47) ;  /* 0x0000001c00989947 */ /* 0x000fea0003800000 */
[----:B------:R1:W-:Y:S01]  /*1e50*/  STL [R1], RZ ;  /* 0x000000ff01007387 */ /* 0x0003e20000100800 */
[----:B------:R-:W-:Y:S02]  /*1e60*/  CS2R R152, SRZ ;  /* 0x0000000000987805 */ /* 0x000fe4000001ff00 */
        /* <DEDUP_REMOVED lines=127> */
[----:B------:R-:W-:Y:S01]  /*2660*/  UMOV UR57, URZ ;  /* 0x0000003f00397c82 */ /* 0x000fe20008000000 */
[----:B------:R-:W-:-:S02]  /*2670*/  UMOV UR56, URZ ;  /* 0x0000003f00387c82 */ /* 0x000fc40008000000 */
        /* <DEDUP_REMOVED lines=30> */
[----:B------:R1:W-:Y:S02]  /*2860*/  STL [R1+0xfc], RZ ;  /* 0x0000fcff01007387 */ /* 0x0003e40000100800 */
.L_x_49:
[----:B--2---:R-:W-:Y:S01]  /*2870*/  BAR.SYNC.DEFER_BLOCKING 0x0 ;  /* 0x0000000000007b1d */ /* 0x004fe20000010000 */
[----:B------:R-:W-:Y:S01]  /*2880*/  ULEA UR22, UR57, UR60, 0x3 ;  /* 0x0000003c39167291 */ /* 0x000fe2000f8e183f */
[----:B---3--:R-:W-:Y:S01]  /*2890*/  @!P2 IMAD.MOV.U32 R0, RZ, RZ, 0x18000 ;  /* 0x00018000ff00a424 */ /* 0x008fe200078e00ff */
[----:B------:R-:W-:Y:S01]  /*28a0*/  ELECT P0, URZ, PT ;  /* 0x00000000003f782f */ /* 0x000fe20003800000 */
[----:B------:R-:W-:-:S03]  /*28b0*/  ULEA UR20, UR57, UR60, 0x10 ;  /* 0x0000003c39147291 */ /* 0x000fc6000f8e803f */
[----:B------:R-:W-:Y:S01]  /*28c0*/  ISETP.LT.U32.AND P0, PT, R2, 0x40, P0 ;  /* 0x000000400200780c */ /* 0x000fe20000701070 */
[----:B-1----:R-:W-:Y:S01]  /*28d0*/  ULOP3.LUT UR9, UR58, 0x1, URZ, 0xc0, !UPT ;  /* 0x000000013a097892 */ /* 0x002fe2000f8ec03f */
[----:B------:R-:W-:-:S03]  /*28e0*/  ELECT P1, URZ, PT ;  /* 0x00000000003f782f */ /* 0x000fc60003820000 */
[----:B------:R-:W-:Y:S02]  /*28f0*/  ULEA UR12, UR9, UR20, 0xf ;  /* 0x00000014090c7291 */ /* 0x000fe4000f8e783f */
[----:B------:R-:W-:Y:S01]  /*2900*/  ULEA UR14, UR9, UR56, 0x6 ;  /* 0x00000038090e7291 */ /* 0x000fe2000f8e303f */
[----:B------:R-:W-:Y:S01]  /*2910*/  ISETP.LT.U32.AND P1, PT, R2, 0x40, P1 ;  /* 0x000000400200780c */ /* 0x000fe20000f21070 */
[----:B------:R-:W-:-:S04]  /*2920*/  ULEA UR8, UR57, UR60, 0xf ;  /* 0x0000003c39087291 */ /* 0x000fc8000f8e783f */
[----:B------:R-:W-:Y:S01]  /*2930*/  VOTEU.ANY UP0, P0 ;  /* 0x00000000003f7886 */ /* 0x000fe20000000100 */
[----:B------:R-:W-:Y:S01]  /*2940*/  VOTEU.ANY UP2, P0 ;  /* 0x00000000003f7886 */ /* 0x000fe20000040100 */
[----:B------:R-:W-:Y:S01]  /*2950*/  UIADD3 UR21, UR8, 0x30000, URZ ;  /* 0x0003000008157890 */ /* 0x000fe2000fffe03f */
[----:B------:R1:W-:Y:S01]  /*2960*/  @!P2 SYNCS.ARRIVE.TRANS64 RZ, [UR22+0x48000], R0 ;  /* 0x04800000ffffa9a7 */ /* 0x0003e20008000016 */
[----:B------:R2:W-:Y:S06]  /*2970*/  MEMBAR.ALL.CTA ;  /* 0x0000000000007992 */ /* 0x0005ec0000008000 */
[----:B--2---:R-:W2:Y:S01]  /*2980*/  FENCE.VIEW.ASYNC.S ;  /* 0x00000000000073c6 */ /* 0x004ea20000000000 */
[----:B------:R-:W-:Y:S01]  /*2990*/  @UP0 UIADD3 UR13, UR22, 0x48000, URZ ;  /* 0x00048000160d0890 */ /* 0x000fe2000fffe03f */
[----:B------:R-:W-:Y:S01]  /*29a0*/  @UP0 UMOV UR16, UR4 ;  /* 0x0000000400100c82 */ /* 0x000fe20008000000 */
[----:B------:R-:W-:Y:S01]  /*29b0*/  @UP0 UMOV UR17, UR5 ;  /* 0x0000000500110c82 */ /* 0x000fe20008000000 */
[----:B--2---:R-:W-:Y:S01]  /*29c0*/  VOTEU.ANY UP1, P1 ;  /* 0x00000000003f7886 */ /* 0x004fe20000820100 */
[----:B------:R-:W-:Y:S01]  /*29d0*/  ULEA UR8, UR9, UR21, 0xe ;  /* 0x0000001509087291 */ /* 0x000fe2000f8e703f */
[----:B-1----:R-:W-:Y:S01]  /*29e0*/  IMAD.U32 R0, RZ, RZ, UR59 ;  /* 0x0000003bff007e24 */ /* 0x002fe2000f8e00ff */
[----:B------:R-:W-:Y:S01]  /*29f0*/  VOTEU.ANY UP3, P1 ;  /* 0x00000000003f7886 */ /* 0x000fe20000860100 */
[----:B------:R-:W-:Y:S01]  /*2a00*/  UMOV UR10, UR14 ;  /* 0x0000000e000a7c82 */ /* 0x000fe20008000000 */
[----:B------:R-:W-:Y:S01]  /*2a10*/  @UP1 UIADD3 UR9, UR22, 0x48000, URZ ;  /* 0x0004800016091890 */ /* 0x000fe2000fffe03f */
[----:B------:R-:W-:Y:S01]  /*2a20*/  @UP1 UMOV UR18, UR6 ;  /* 0x0000000600121c82 */ /* 0x000fe20008000000 */
[----:B------:R-:W-:Y:S01]  /*2a30*/  @UP1 UMOV UR19, UR7 ;  /* 0x0000000700131c82 */ /* 0x000fe20008000000 */
[----:B------:R-:W-:Y:S01]  /*2a40*/  SHF.L.U32 R0, R0, 0x1f, RZ ;  /* 0x0000001f00007819 */ /* 0x000fe200000006ff */
[----:B------:R-:W-:Y:S06]  /*2a50*/  BAR.SYNC.DEFER_BLOCKING 0x0 ;  /* 0x0000000000007b1d */ /* 0x000fec0000010000 */
[----:B------:R1:W-:Y:S02]  /*2a60*/  @UP2 UTMALDG.2D [UR12], [UR16] ;  /* 0x0000000c100025b4 */ /* 0x0003e40008008000 */
[----:B------:R-:W-:Y:S06]  /*2a70*/  BAR.SYNC.DEFER_BLOCKING 0x0 ;  /* 0x0000000000007b1d */ /* 0x000fec0000010000 */
[----:B------:R1:W-:Y:S02]  /*2a80*/  @UP3 UTMALDG.2D [UR8], [UR18] ;  /* 0x00000008120035b4 */ /* 0x0003e40008008000 */
[----:B------:R-:W-:Y:S06]  /*2a90*/  BAR.SYNC.DEFER_BLOCKING 0x0 ;  /* 0x0000000000007b1d */ /* 0x000fec0000010000 */
[----:B------:R-:W2:Y:S02]  /*2aa0*/  SYNCS.PHASECHK.TRANS64.TRYWAIT P0, [UR22+0x48000], R0 ;  /* 0x04800000ff0075a7 */ /* 0x000ea40008000156 */
[----:B-12---:R-:W-:Y:S05]  /*2ab0*/  @!P0 BRA `(.L_x_48) ;  /* 0x0000002000bc8947 */ /* 0x006fea0003800000 */
.L_x_50:
[----:B------:R-:W-:Y:S01]  /*2ac0*/  STL.64 [R1+0x1f8], R86 ;  /* 0x0001f85601007387 */ /* 0x000fe20000100a00 */
[----:B------:R-:W-:Y:S01]  /*2ad0*/  USHF.R.U32.HI UR40, URZ, 0x4, UR20 ;  /* 0x000000043f287899 */ /* 0x000fe20008011614 */
[----:B------:R-:W1:Y:S02]  /*2ae0*/  LDC R0, c[0x0][0x230] ;  /* 0x00008c00ff007b82 */ /* 0x000e640000000800 */
[----:B------:R-:W-:Y:S04]  /*2af0*/  STL.64 [R1+0x1f0], R84 ;  /* 0x0001f05401007387 */ /* 0x000fe80000100a00 */
        /* <DEDUP_REMOVED lines=29> */
[----:B------:R2:W-:Y:S04]  /*2cd0*/  STL.64 [R1+0x100], R24 ;  /* 0x0001001801007387 */ /* 0x0005e80000100a00 */
[----:B--2---:R-:W2:Y:S04]  /*2ce0*/  LDL.LU.64 R24, [R1] ;  /* 0x0000000001187983 */ /* 0x004ea80000300a00 */
[----:B------:R-:W2:Y:S04]  /*2cf0*/  LDL.LU.64 R26, [R1+0x8] ;  /* 0x00000800011a7983 */ /* 0x000ea80000300a00 */
        /* <DEDUP_REMOVED lines=29> */
[----:B------:R-:W2:Y:S01]  /*2ed0*/  LDL.LU.64 R86, [R1+0xf8] ;  /* 0x0000f80001567983 */ /* 0x000ea20000300a00 */
[----:B------:R-:W-:-:S02]  /*2ee0*/  USHF.R.U32.HI UR42, URZ, 0x4, UR21 ;  /* 0x000000043f2a7899 */ /* 0x000fc40008011615 */
[----:B------:R-:W-:Y:S02]  /*2ef0*/  USGXT.U32 UR40, UR40, 0xe ;  /* 0x0000000e2828789a */ /* 0x000fe40008000000 */
[----:B------:R-:W-:Y:S01]  /*2f00*/  USGXT.U32 UR42, UR42, 0xe ;  /* 0x0000000e2a2a789a */ /* 0x000fe20008000000 */
[----:B------:R-:W-:Y:S01]  /*2f10*/  UMOV UR41, 0x40000040 ;  /* 0x4000004000297882 */ /* 0x000fe20000000000 */
[----:B------:R-:W-:Y:S01]  /*2f20*/  UMOV UR43, 0x40000040 ;  /* 0x40000040002b7882 */ /* 0x000fe20000000000 */
[----:B------:R-:W-:Y:S02]  /*2f30*/  UIADD3 UR44, UP0, UR40, 0x2, URZ ;  /* 0x00000002282c7890 */ /* 0x000fe4000ff1e03f */
[----:B------:R-:W-:Y:S01]  /*2f40*/  UIADD3 UR46, UP1, UR42, 0x2, URZ ;  /* 0x000000022a2e7890 */ /* 0x000fe2000ff3e03f */
[----:B------:R-:W-:Y:S01]  /*2f50*/  UMOV UR8, URZ ;  /* 0x0000003f00087c82 */ /* 0x000fe20008000000 */
[----:B------:R-:W-:Y:S01]  /*2f60*/  UMOV UR9, URZ ;  /* 0x0000003f00097c82 */ /* 0x000fe20008000000 */
[----:B------:R-:W-:-:S02]  /*2f70*/  UIADD3.X UR45, UR8, 0x40000040, URZ, UP0, !UPT ;  /* 0x40000040082d7890 */ /* 0x000fc400087fe43f */
[----:B------:R-:W-:Y:S02]  /*2f80*/  UIADD3.X UR47, UR9, 0x40000040, URZ, UP1, !UPT ;  /* 0x40000040092f7890 */ /* 0x000fe40008ffe43f */
[----:B------:R-:W-:Y:S02]  /*2f90*/  UIADD3.64 UR36, UR44, 0x2, URZ ;  /* 0x000000022c247897 */ /* 0x000fe4000fffe03f */
[----:B------:R-:W-:Y:S02]  /*2fa0*/  UIADD3.64 UR38, UR46, 0x2, URZ ;  /* 0x000000022e267897 */ /* 0x000fe4000fffe03f */
[----:B------:R-:W-:Y:S02]  /*2fb0*/  UIADD3.64 UR32, UR44, 0x4, URZ ;  /* 0x000000042c207897 */ /* 0x000fe4000fffe03f */
[----:B------:R-:W-:Y:S02]  /*2fc0*/  UIADD3.64 UR34, UR46, 0x4, URZ ;  /* 0x000000042e227897 */ /* 0x000fe4000fffe03f */
[----:B------:R-:W-:-:S02]  /*2fd0*/  UIADD3.64 UR28, UR44, 0x7fe, URZ ;  /* 0x000007fe2c1c7897 */ /* 0x000fc4000fffe03f */
[----:B------:R-:W-:Y:S02]  /*2fe0*/  UIADD3.64 UR30, UR46, 0x3fe, URZ ;  /* 0x000003fe2e1e7897 */ /* 0x000fe4000fffe03f */
[----:B------:R-:W-:Y:S02]  /*2ff0*/  UIADD3.64 UR24, UR44, 0x800, URZ ;  /* 0x000008002c187897 */ /* 0x000fe4000fffe03f */
[----:B------:R-:W-:Y:S02]  /*3000*/  UIADD3.64 UR26, UR46, 0x400, URZ ;  /* 0x000004002e1a7897 */ /* 0x000fe4000fffe03f */
[----:B------:R-:W-:Y:S02]  /*3010*/  UIADD3.64 UR20, UR44, 0x802, URZ ;  /* 0x000008022c147897 */ /* 0x000fe4000fffe03f */
[----:B------:R-:W-:Y:S02]  /*3020*/  UIADD3.64 UR22, UR46, 0x402, URZ ;  /* 0x000004022e167897 */ /* 0x000fe4000fffe03f */
[----:B------:R-:W-:-:S02]  /*3030*/  UIADD3.64 UR16, UR44, 0x804, URZ ;  /* 0x000008042c107897 */ /* 0x000fc4000fffe03f */
[----:B------:R-:W-:Y:S01]  /*3040*/  UIADD3.64 UR18, UR46, 0x404, URZ ;  /* 0x000004042e127897 */ /* 0x000fe2000fffe03f */
[----:B--2---:R-:W-:-:S06]  /*3050*/  WARPGROUP.ARRIVE ;  /* 0x00000000000079c5 */ /* 0x004fcc0000000000 */
[----:B------:R-:W-:Y:S03]  /*3060*/  HGMMA.64x128x16.F32 R24, gdesc[UR40], R24, gsb0 ;  /* 0x01e00000281879f0 */ /* 0x000fe60008000818 */
[----:B------:R-:W-:Y:S02]  /*3070*/  WARPGROUP.DEPBAR.LE gsb0, 0x0 ;  /* 0x00008000000079c5 */ /* 0x000fe40000010000 */
[----:B------:R-:W-:-:S07]  /*3080*/  WARPGROUP.ARRIVE ;  /* 0x00000000000079c5 */ /* 0x000fce0000000000 */
        /* <DEDUP_REMOVED lines=15> */
[----:B------:R-:W-:Y:S01]  /*3180*/  HGMMA.64x128x16.F32 R24, gdesc[UR20], R24, gsb0 ;  /* 0x01e00000141879f0 */ /* 0x000fe20008000818 */
[----:B------:R-:W-:Y:S02]  /*3190*/  UIADD3.64 UR40, UR44, 0x1fe, URZ ;  /* 0x000001fe2c287897 */ /* 0x000fe4000fffe03f */
[----:B------:R-:W-:Y:S02]  /*31a0*/  WARPGROUP.DEPBAR.LE gsb0, 0x0 ;  /* 0x00008000000079c5 */ /* 0x000fe40000010000 */
[----:B------:R-:W-:-:S07]  /*31b0*/  WARPGROUP.ARRIVE ;  /* 0x00000000000079c5 */ /* 0x000fce0000000000 */
[----:B------:R-:W-:Y:S01]  /*31c0*/  HGMMA.64x128x16.F32 R24, gdesc[UR16], R24, gsb0 ;  /* 0x01e00000101879f0 */ /* 0x000fe20008000818 */
[----:B------:R-:W-:Y:S01]  /*31d0*/  UIADD3.64 UR48, UR44, 0x200, URZ ;  /* 0x000002002c307897 */ /* 0x000fe2000fffe03f */
[----:B------:R-:W-:Y:S01]  /*31e0*/  UMOV UR50, UR46 ;  /* 0x0000002e00327c82 */ /* 0x000fe20008000000 */
[----:B------:R-:W-:Y:S01]  /*31f0*/  UMOV UR51, UR47 ;  /* 0x0000002f00337c82 */ /* 0x000fe20008000000 */
[----:B------:R-:W-:Y:S02]  /*3200*/  WARPGROUP.DEPBAR.LE gsb0, 0x0 ;  /* 0x00008000000079c5 */ /* 0x000fe40000010000 */
[----:B------:R-:W-:Y:S01]  /*3210*/  WARPGROUP.ARRIVE ;  /* 0x00000000000079c5 */ /* 0x000fe20000000000 */
[----:B------:R-:W-:Y:S01]  /*3220*/  UIADD3.64 UR36, UR44, 0x202, URZ ;  /* 0x000002022c247897 */ /* 0x000fe2000fffe03f */
[----:B------:R-:W-:Y:S04]  /*3230*/  STL.64 [R1], R24 ;  /* 0x0000001801007387 */ /* 0x000fe80000100a00 */
[----:B------:R-:W-:Y:S01]  /*3240*/  HGMMA.64x128x16.F32 R152, gdesc[UR40], R152, gsb0 ;  /* 0x01e00000289879f0 */ /* 0x000fe20008000898 */
[----:B------:R-:W-:Y:S01]  /*3250*/  UIADD3.64 UR32, UR44, 0x204, URZ ;  /* 0x000002042c207897 */ /* 0x000fe2000fffe03f */
[----:B------:R-:W-:Y:S01]  /*3260*/  STL.64 [R1+0x8], R26 ;  /* 0x0000081a01007387 */ /* 0x000fe20000100a00 */
[----:B------:R-:W-:-:S02]  /*3270*/  UIADD3.64 UR28, UR44, 0x9fe, URZ ;  /* 0x000009fe2c1c7897 */ /* 0x000fc4000fffe03f */
[----:B------:R-:W-:Y:S01]  /*3280*/  UIADD3.64 UR24, UR44, 0xa00, URZ ;  /* 0x00000a002c187897 */ /* 0x000fe2000fffe03f */
[----:B------:R-:W-:Y:S01]  /*3290*/  STL.64 [R1+0x10], R28 ;  /* 0x0000101c01007387 */ /* 0x000fe20000100a00 */
[----:B------:R-:W-:Y:S02]  /*32a0*/  UIADD3.64 UR20, UR44, 0xa02, URZ ;  /* 0x00000a022c147897 */ /* 0x000fe4000fffe03f */
[----:B------:R-:W-:Y:S01]  /*32b0*/  UIADD3.64 UR16, UR44, 0xa04, URZ ;  /* 0x00000a042c107897 */ /* 0x000fe2000fffe03f */
[----:B------:R-:W-:Y:S01]  /*32c0*/  STL.64 [R1+0x18], R30 ;  /* 0x0000181e01007387 */ /* 0x000fe20000100a00 */
[----:B------:R-:W-:-:S03]  /*32d0*/  UIADD3.64 UR40, UR44, 0x3fe, URZ ;  /* 0x000003fe2c287897 */ /* 0x000fc6000fffe03f */
        /* <DEDUP_REMOVED lines=27> */
[----:B------:R2:W-:Y:S01]  /*3490*/  STL.64 [R1+0xf8], R86 ;  /* 0x0000f85601007387 */ /* 0x0005e20000100a00 */
[----:B------:R-:W-:-:S02]  /*34a0*/  WARPGROUP.DEPBAR.LE gsb0, 0x0 ;  /* 0x00008000000079c5 */ /* 0x000fc40000010000 */
[----:B------:R-:W-:Y:S01]  /*34b0*/  WARPGROUP.ARRIVE ;  /* 0x00000000000079c5 */ /* 0x000fe20000000000 */
[----:B--2---:R-:W2:Y:S04]  /*34c0*/  LDL.LU.64 R86, [R1+0x1f8] ;  /* 0x0001f80001567983 */ /* 0x004ea80000300a00 */
[----:B------:R-:W2:Y:S01]  /*34d0*/  LDL.LU.64 R84, [R1+0x1f0] ;  /* 0x0001f00001547983 */ /* 0x000ea20000300a00 */
[----:B------:R-:W-:Y:S03]  /*34e0*/  HGMMA.64x128x16.F32 R152, gdesc[UR48], R152, gsb0 ;  /* 0x01e00000309879f0 */ /* 0x000fe60008000898 */
[----:B------:R-:W2:Y:S01]  /*34f0*/  LDL.LU.64 R82, [R1+0x1e8] ;  /* 0x0001e80001527983 */ /* 0x000ea20000300a00 */
[----:B------:R-:W-:Y:S01]  /*3500*/  UIADD3.64 UR48, UR44, 0x400, URZ ;  /* 0x000004002c307897 */ /* 0x000fe2000fffe03f */
[----:B------:R-:W-:Y:S01]  /*3510*/  UMOV UR50, UR46 ;  /* 0x0000002e00327c82 */ /* 0x000fe20008000000 */
[----:B------:R-:W-:Y:S01]  /*3520*/  UMOV UR51, UR47 ;  /* 0x0000002f00337c82 */ /* 0x000fe20008000000 */
        /* <DEDUP_REMOVED lines=29> */
[----:B------:R-:W-:-:S02]  /*3700*/  UIADD3 UR56, UR56, 0x80, URZ ;  /* 0x0000008038387890 */ /* 0x000fc4000fffe03f */
[----:B------:R-:W-:-:S04]  /*3710*/  UIADD3 UR57, UR57, 0x1, URZ ;  /* 0x0000000139397890 */ /* 0x000fc8000fffe03f */
[----:B-1----:R-:W-:Y:S01]  /*3720*/  ISETP.LE.AND P0, PT, R0, UR56, PT ;  /* 0x0000003800007c0c */ /* 0x002fe2000bf03270 */
[----:B------:R-:W-:-:S04]  /*3730*/  UISETP.NE.U32.AND UP0, UPT, UR57, 0x3, UPT ;  /* 0x000000033900788c */ /* 0x000fc8000bf05070 */
[----:B------:R-:W-:Y:S01]  /*3740*/  USEL UR8, URZ, 0x1, UP0 ;  /* 0x000000013f087887 */ /* 0x000fe20008000000 */
[----:B------:R-:W-:Y:S02]  /*3750*/  WARPGROUP.DEPBAR.LE gsb0, 0x0 ;  /* 0x00008000000079c5 */ /* 0x000fe40000010000 */
[----:B------:R-:W-:Y:S01]  /*3760*/  WARPGROUP.ARRIVE ;  /* 0x00000000000079c5 */ /* 0x000fe20000000000 */
[----:B------:R-:W-:Y:S02]  /*3770*/  USEL UR57, UR57, URZ, UP0 ;  /* 0x0000003f39397287 */ /* 0x000fe40008000000 */
[----:B------:R-:W-:-:S03]  /*3780*/  ULOP3.LUT UR59, UR59, UR8, URZ, 0x3c, !UPT ;  /* 0x000000083b3b7292 */ /* 0x000fc6000f8e3c3f */
[----:B------:R-:W-:Y:S01]  /*3790*/  HGMMA.64x128x16.F32 R152, gdesc[UR36], R152, gsb0 ;  /* 0x01e00000249879f0 */ /* 0x000fe20008000898 */
[----:B------:R-:W-:Y:S02]  /*37a0*/  UIADD3.64 UR36, UR44, 0x402, URZ ;  /* 0x000004022c247897 */ /* 0x000fe4000fffe03f */
[----:B------:R-:W-:Y:S02]  /*37b0*/  WARPGROUP.DEPBAR.LE gsb0, 0x0 ;  /* 0x00008000000079c5 */ /* 0x000fe40000010000 */
[----:B------:R-:W-:-:S07]  /*37c0*/  WARPGROUP.ARRIVE ;  /* 0x00000000000079c5 */ /* 0x000fce0000000000 */
        /* <DEDUP_REMOVED lines=50> */
[----:B--2---:R-:W-:-:S07]  /*3af0*/  WARPGROUP.ARRIVE ;  /* 0x00000000000079c5 */ /* 0x004fce0000000000 */
[----:B------:R-:W-:Y:S01]  /*3b00*/  HGMMA.64x128x16.F32 R24, gdesc[UR40], R24, gsb0 ;  /* 0x01e00000281879f0 */ /* 0x000fe20008000818 */
[----:B------:R-:W-:Y:S01]  /*3b10*/  UIADD3.64 UR40, UR44, 0x600, URZ ;  /* 0x000006002c287897 */ /* 0x000fe2000fffe03f */
[----:B------:R-:W-:Y:S01]  /*3b20*/  UMOV UR42, UR46 ;  /* 0x0000002e002a7c82 */ /* 0x000fe20008000000 */
[----:B------:R-:W-:Y:S01]  /*3b30*/  UMOV UR43, UR47 ;  /* 0x0000002f002b7c82 */ /* 0x000fe20008000000 */
[----:B------:R-:W-:Y:S02]  /*3b40*/  WARPGROUP.DEPBAR.LE gsb0, 0x0 ;  /* 0x00008000000079c5 */ /* 0x000fe40000010000 */
[----:B------:R-:W-:-:S06]  /*3b50*/  WARPGROUP.ARRIVE ;  /* 0x00000000000079c5 */ /* 0x000fcc0000000000 */
        /* <DEDUP_REMOVED lines=20> */
[----:B------:R-:W-:Y:S05]  /*3ca0*/  @!P0 BRA `(.L_x_49) ;  /* 0xffffffe800f08947 */ /* 0x000fea000383ffff */
.L_x_47:
[----:B------:R5:W-:Y:S04]  /*3cb0*/  STL [R1+0x10c], R84 ;  /* 0x00010c5401007387 */ /* 0x000be80000100800 */
[----:B------:R-:W3:Y:S01]  /*3cc0*/  LDL.LU R8, [R1] ;  /* 0x0000000001087983 */ /* 0x000ee20000300800 */
[----:B--2---:R-:W-:Y:S06]  /*3cd0*/  BAR.SYNC.DEFER_BLOCKING 0x0 ;  /* 0x0000000000007b1d */ /* 0x004fec0000010000 */
[----:B-----5:R-:W2:Y:S04]  /*3ce0*/  LDL.LU R84, [R1+0x4] ;  /* 0x0000040001547983 */ /* 0x020ea80000300800 */
[----:B------:R5:W-:Y:S04]  /*3cf0*/  STL [R1+0x108], R85 ;  /* 0x0001085501007387 */ /* 0x000be80000100800 */
[----:B-----5:R-:W5:Y:S01]  /*3d00*/  LDL.LU R85, [R1+0xc] ;  /* 0x00000c0001557983 */ /* 0x020f620000300800 */
[----:B------:R-:W4:Y:S03]  /*3d10*/  @!P2 SYNCS.CCTL.IV [UR60+0x48000] ;  /* 0x04800000ff00a9b1 */ /* 0x000f26000800003c */
[----:B------:R-:W5:Y:S04]  /*3d20*/  LDL.LU R9, [R1+0x8] ;  /* 0x0000080001097983 */ /* 0x000f680000300800 */
[----:B------:R1:W-:Y:S01]  /*3d30*/  STL [R1+0x104], R86 ;  /* 0x0001045601007387 */ /* 0x0003e20000100800 */
[----:B----4-:R-:W-:Y:S06]  /*3d40*/  BAR.SYNC.DEFER_BLOCKING 0x0 ;  /* 0x0000000000007b1d */ /* 0x010fec0000010000 */
[----:B-1----:R-:W4:Y:S04]  /*3d50*/  LDL.LU R86, [R1+0x14] ;  /* 0x0000140001567983 */ /* 0x002f280000300800 */
[----:B------:R-:W4:Y:S04]  /*3d60*/  LDL.LU R10, [R1+0x10] ;  /* 0x00001000010a7983 */ /* 0x000f280000300800 */
[----:B------:R1:W-:Y:S01]  /*3d70*/  STL [R1+0x100], R87 ;  /* 0x0001005701007387 */ /* 0x0003e20000100800 */
[----:B------:R-:W-:Y:S01]  /*3d80*/  F2FP.F16.F32.PACK_AB R88, R89, R88 ;  /* 0x000000585958723e */ /* 0x000fe200000000ff */
[----:B------:R-:W2:Y:S02]  /*3d90*/  @!P2 SYNCS.CCTL.IV [UR60+0x48008] ;  /* 0x04800800ff00a9b1 */ /* 0x000ea4000800003c */
[----:B-1----:R-:W4:Y:S04]  /*3da0*/  LDL.LU R87, [R1+0x1c] ;  /* 0x00001c0001577983 */ /* 0x002f280000300800 */
[----:B------:R-:W4:Y:S04]  /*3db0*/  LDL.LU R11, [R1+0x18] ;  /* 0x00001800010b7983 */ /* 0x000f280000300800 */
        /* <DEDUP_REMOVED lines=55> */
[----:B---3--:R-:W3:Y:S01]  /*4130*/  LDL.LU R0, [R1+0xf8] ;  /* 0x0000f80001007983 */ /* 0x008ee20000300800 */
[----:B--2---:R-:W-:Y:S01]  /*4140*/  F2FP.F16.F32.PACK_AB R8, R84, R8 ;  /* 0x000000085408723e */ /* 0x004fe200000000ff */
[----:B------:R-:W-:Y:S06]  /*4150*/  BAR.SYNC.DEFER_BLOCKING 0x0 ;  /* 0x0000000000007b1d */ /* 0x000fec0000010000 */
[----:B------:R-:W2:Y:S01]  /*4160*/  LDL.LU R84, [R1+0x10c] ;  /* 0x00010c0001547983 */ /* 0x000ea20000300800 */
[----:B-----5:R-:W-:-:S03]  /*4170*/  F2FP.F16.F32.PACK_AB R9, R85, R9 ;  /* 0x000000095509723e */ /* 0x020fc600000000ff */
[----:B------:R-:W2:Y:S01]  /*4180*/  LDL.LU R85, [R1+0x108] ;  /* 0x0001080001557983 */ /* 0x000ea20000300800 */
[----:B----4-:R-:W-:Y:S02]  /*4190*/  F2FP.F16.F32.PACK_AB R10, R86, R10 ;  /* 0x0000000a560a723e */ /* 0x010fe400000000ff */
[----:B------:R-:W-:Y:S01]  /*41a0*/  ELECT P0, URZ, PT ;  /* 0x00000000003f782f */ /* 0x000fe20003800000 */
[----:B------:R-:W4:Y:S01]  /*41b0*/  LDL.LU R86, [R1+0x104] ;  /* 0x0001040001567983 */ /* 0x000f220000300800 */
[----:B------:R-:W-:Y:S01]  /*41c0*/  F2FP.F16.F32.PACK_AB R89, R91, R90 ;  /* 0x0000005a5b59723e */ /* 0x000fe200000000ff */
[----:B------:R-:W1:Y:S01]  /*41d0*/  @!P2 SYNCS.CCTL.IV [UR60+0x48010] ;  /* 0x04801000ff00a9b1 */ /* 0x000e62000800003c */
[----:B------:R-:W-:Y:S02]  /*41e0*/  F2FP.F16.F32.PACK_AB R11, R87, R11 ;  /* 0x0000000b570b723e */ /* 0x000fe400000000ff */
[----:B------:R-:W4:Y:S01]  /*41f0*/  LDL.LU R87, [R1+0x100] ;  /* 0x0001000001577983 */ /* 0x000f220000300800 */
[----:B------:R-:W-:Y:S01]  /*4200*/  F2FP.F16.F32.PACK_AB R90, R93, R92 ;  /* 0x0000005c5d5a723e */ /* 0x000fe200000000ff */
[----:B------:R-:W-:Y:S01]  /*4210*/  ULOP3.LUT UR12, UR58, 0x1, URZ, 0xc0, !UPT ;  /* 0x000000013a0c7892 */ /* 0x000fe2000f8ec03f */
[----:B------:R-:W-:Y:S01]  /*4220*/  F2FP.F16.F32.PACK_AB R152, R153, R152 ;  /* 0x000000989998723e */ /* 0x000fe200000000ff */
[----:B------:R-:W-:Y:S01]  /*4230*/  UMOV UR14, UR15 ;  /* 0x0000000f000e7c82 */ /* 0x000fe20008000000 */
[----:B------:R-:W-:Y:S01]  /*4240*/  F2FP.F16.F32.PACK_AB R153, R155, R154 ;  /* 0x0000009a9b99723e */ /* 0x000fe200000000ff */
[----:B------:R-:W-:Y:S01]  /*4250*/  ULEA UR13, UR12, UR11, 0x6 ;  /* 0x0000000b0c0d7291 */ /* 0x000fe2000f8e303f */
[----:B------:R-:W-:Y:S01]  /*4260*/  F2FP.F16.F32.PACK_AB R4, R3, R4 ;  /* 0x000000040304723e */ /* 0x000fe200000000ff */
[----:B------:R-:W-:Y:S01]  /*4270*/  ULEA UR12, UR12, UR60, 0xf ;  /* 0x0000003c0c0c7291 */ /* 0x000fe2000f8e783f */
[----:B------:R-:W5:Y:S01]  /*4280*/  S2R R3, SR_TID.X ;  /* 0x0000000000037919 */ /* 0x000f620000002100 */
[----:B------:R-:W-:-:S02]  /*4290*/  F2FP.F16.F32.PACK_AB R184, R185, R184 ;  /* 0x000000b8b9b8723e */ /* 0x000fc400000000ff */
[----:B------:R-:W-:Y:S02]  /*42a0*/  F2FP.F16.F32.PACK_AB R154, R157, R156 ;  /* 0x0000009c9d9a723e */ /* 0x000fe400000000ff */
[----:B------:R-:W-:Y:S02]  /*42b0*/  F2FP.F16.F32.PACK_AB R5, R2, R5 ;  /* 0x000000050205723e */ /* 0x000fe400000000ff */
[----:B------:R-:W-:Y:S02]  /*42c0*/  F2FP.F16.F32.PACK_AB R155, R159, R158 ;  /* 0x0000009e9f9b723e */ /* 0x000fe400000000ff */
[----:B------:R-:W-:Y:S02]  /*42d0*/  F2FP.F16.F32.PACK_AB R185, R187, R186 ;  /* 0x000000babbb9723e */ /* 0x000fe400000000ff */
[----:B------:R-:W-:Y:S02]  /*42e0*/  F2FP.F16.F32.PACK_AB R186, R189, R188 ;  /* 0x000000bcbdba723e */ /* 0x000fe400000000ff */
        /* <DEDUP_REMOVED lines=9> */
[----:B------:R-:W-:Y:S01]  /*4380*/  F2FP.F16.F32.PACK_AB R26, R29, R28 ;  /* 0x0000001c1d1a723e */ /* 0x000fe200000000ff */
[C---:B-----5:R-:W-:Y:S01]  /*4390*/  IMAD.SHL.U32 R93, R3.reuse, 0x10, RZ ;  /* 0x00000010035d7824 */ /* 0x060fe200078e00ff */
[----:B------:R-:W-:Y:S02]  /*43a0*/  LOP3.LUT R2, R3, 0x7f, RZ, 0xc0, !PT ;  /* 0x0000007f03027812 */ /* 0x000fe400078ec0ff */
[----:B------:R-:W-:Y:S02]  /*43b0*/  F2FP.F16.F32.PACK_AB R27, R31, R30 ;  /* 0x0000001e1f1b723e */ /* 0x000fe400000000ff */
[----:B------:R-:W-:-:S02]  /*43c0*/  ISETP.LT.U32.AND P0, PT, R2, 0x40, P0 ;  /* 0x000000400200780c */ /* 0x000fc40000701070 */
[----:B------:R-:W-:Y:S02]  /*43d0*/  F2FP.F16.F32.PACK_AB R57, R59, R58 ;  /* 0x0000003a3b39723e */ /* 0x000fe400000000ff */
[----:B------:R-:W-:Y:S02]  /*43e0*/  F2FP.F16.F32.PACK_AB R58, R61, R60 ;  /* 0x0000003c3d3a723e */ /* 0x000fe400000000ff */
[----:B------:R-:W-:Y:S02]  /*43f0*/  F2FP.F16.F32.PACK_AB R59, R63, R62 ;  /* 0x0000003e3f3b723e */ /* 0x000fe400000000ff */
[----:B------:R-:W-:Y:S02]  /*4400*/  F2FP.F16.F32.PACK_AB R6, R252, R6 ;  /* 0x00000006fc06723e */ /* 0x000fe400000000ff */
[----:B------:R-:W-:Y:S02]  /*4410*/  F2FP.F16.F32.PACK_AB R7, R251, R7 ;  /* 0x00000007fb07723e */ /* 0x000fe400000000ff */
[----:B------:R-:W-:Y:S01]  /*4420*/  F2FP.F16.F32.PACK_AB R160, R161, R160 ;  /* 0x000000a0a1a0723e */ /* 0x000fe200000000ff */
[----:B------:R-:W-:Y:S01]  /*4430*/  VOTEU.ANY UP0, P0 ;  /* 0x00000000003f7886 */ /* 0x000fe20000000100 */
[----:B------:R-:W-:Y:S01]  /*4440*/  F2FP.F16.F32.PACK_AB R161, R163, R162 ;  /* 0x000000a2a3a1723e */ /* 0x000fe200000000ff */
[----:B------:R-:W-:Y:S01]  /*4450*/  VOTEU.ANY UP1, P0 ;  /* 0x00000000003f7886 */ /* 0x000fe20000020100 */
[----:B------:R-:W-:-:S02]  /*4460*/  F2FP.F16.F32.PACK_AB R192, R193, R192 ;  /* 0x000000c0c1c0723e */ /* 0x000fc400000000ff */
[----:B------:R-:W-:Y:S01]  /*4470*/  F2FP.F16.F32.PACK_AB R162, R165, R164 ;  /* 0x000000a4a5a2723e */ /* 0x000fe200000000ff */
[----:B------:R-:W-:Y:S01]  /*4480*/  @UP0 UMOV UR8, UR52 ;  /* 0x0000003400080c82 */ /* 0x000fe20008000000 */
[----:B------:R-:W-:Y:S01]  /*4490*/  F2FP.F16.F32.PACK_AB R163, R167, R166 ;  /* 0x000000a6a7a3723e */ /* 0x000fe200000000ff */
[----:B------:R-:W-:Y:S01]  /*44a0*/  @UP0 UMOV UR9, UR53 ;  /* 0x0000003500090c82 */ /* 0x000fe20008000000 */
        /* <DEDUP_REMOVED lines=77> */
[----:B---3--:R-:W-:Y:S01]  /*4980*/  F2FP.F16.F32.PACK_AB R227, R227, R0 ;  /* 0x00000000e3e3723e */ /* 0x008fe200000000ff */
[----:B------:R-:W-:Y:S01]  /*4990*/  IMAD.SHL.U32 R0, R3, 0x80, RZ ;  /* 0x0000008003007824 */ /* 0x000fe200078e00ff */
[----:B------:R-:W-:Y:S02]  /*49a0*/  F2FP.F16.F32.PACK_AB R114, R117, R116 ;  /* 0x000000747572723e */ /* 0x000fe400000000ff */
[----:B------:R-:W-:Y:S02]  /*49b0*/  F2FP.F16.F32.PACK_AB R115, R119, R118 ;  /* 0x000000767773723e */ /* 0x000fe400000000ff */
[----:B------:R-:W-:Y:S02]  /*49c0*/  LOP3.LUT R0, R0, 0x780, RZ, 0xc0, !PT ;  /* 0x0000078000007812 */ /* 0x000fe400078ec0ff */
[----:B------:R-:W-:-:S02]  /*49d0*/  F2FP.F16.F32.PACK_AB R145, R147, R146 ;  /* 0x000000929391723e */ /* 0x000fc400000000ff */
[----:B------:R-:W-:Y:S02]  /*49e0*/  LOP3.LUT R0, R0, 0x70, R93, 0xf8, !PT ;  /* 0x0000007000007812 */ /* 0x000fe400078ef85d */
[----:B------:R-:W-:Y:S02]  /*49f0*/  F2FP.F16.F32.PACK_AB R48, R49, R48 ;  /* 0x000000303130723e */ /* 0x000fe400000000ff */
[----:B------:R-:W-:Y:S01]  /*4a00*/  LOP3.LUT R0, R0, 0x10, R3, 0x78, !PT ;  /* 0x0000001000007812 */ /* 0x000fe200078e7803 */
[----:B------:R-:W-:Y:S01]  /*4a10*/  IMAD.SHL.U32 R3, R3, 0x40, RZ ;  /* 0x0000004003037824 */ /* 0x000fe200078e00ff */
[----:B------:R-:W-:Y:S02]  /*4a20*/  F2FP.F16.F32.PACK_AB R146, R149, R148 ;  /* 0x000000949592723e */ /* 0x000fe400000000ff */
[----:B------:R-:W-:Y:S02]  /*4a30*/  F2FP.F16.F32.PACK_AB R147, R151, R150 ;  /* 0x000000969793723e */ /* 0x000fe400000000ff */
[----:B------:R-:W-:-:S02]  /*4a40*/  LOP3.LUT R0, R0, 0x1800, R3, 0xf8, !PT ;  /* 0x0000180000007812 */ /* 0x000fc400078ef803 */
[----:B------:R-:W-:Y:S02]  /*4a50*/  F2FP.F16.F32.PACK_AB R49, R51, R50 ;  /* 0x000000323331723e */ /* 0x000fe400000000ff */
[C---:B------:R-:W-:Y:S01]  /*4a60*/  LOP3.LUT R3, R0.reuse, 0x20, RZ, 0x3c, !PT ;  /* 0x0000002000037812 */ /* 0x040fe200078e3cff */
[----:B------:R-:W-:Y:S01]  /*4a70*/  VIADD R2, R0, UR60 ;  /* 0x0000003c00027c36 */ /* 0x000fe20008000000 */
[----:B------:R-:W-:Y:S02]  /*4a80*/  F2FP.F16.F32.PACK_AB R80, R81, R80 ;  /* 0x000000505150723e */ /* 0x000fe400000000ff */
[----:B------:R-:W-:Y:S01]  /*4a90*/  F2FP.F16.F32.PACK_AB R50, R53, R52 ;  /* 0x000000343532723e */ /* 0x000fe200000000ff */
[----:B------:R-:W-:Y:S01]  /*4aa0*/  VIADD R3, R3, UR60 ;  /* 0x0000003c03037c36 */ /* 0x000fe20008000000 */
[----:B-1----:R1:W-:Y:S01]  /*4ab0*/  STSM.16.M88.4 [R2], R8 ;  /* 0x0000000802007844 */ /* 0x0023e20000000200 */
[----:B------:R-:W-:Y:S02]  /*4ac0*/  F2FP.F16.F32.PACK_AB R51, R55, R54 ;  /* 0x000000363733723e */ /* 0x000fe400000000ff */
[----:B------:R-:W-:Y:S01]  /*4ad0*/  F2FP.F16.F32.PACK_AB R81, R83, R82 ;  /* 0x000000525351723e */ /* 0x000fe200000000ff */
[----:B------:R-:W-:Y:S04]  /*4ae0*/  STSM.16.M88.4 [R2+0x8000], R20 ;  /* 0x0080001402007844 */ /* 0x000fe80000000200 */
[----:B------:R-:W-:Y:S01]  /*4af0*/  STSM.16.M88.4 [R2+0x2000], R152 ;  /* 0x0020009802007844 */ /* 0x000fe20000000200 */
[----:B--2---:R-:W-:-:S03]  /*4b00*/  F2FP.F16.F32.PACK_AB R82, R85, R84 ;  /* 0x000000545552723e */ /* 0x004fc600000000ff */
[----:B------:R-:W-:Y:S04]  /*4b10*/  STSM.16.M88.4 [R2+0xa000], R184 ;  /* 0x00a000b802007844 */ /* 0x000fe80000000200 */
[----:B------:R-:W-:Y:S01]  /*4b20*/  STSM.16.M88.4 [R2+0x4000], R88 ;  /* 0x0040005802007844 */ /* 0x000fe20000000200 */
[C---:B-1----:R-:W-:Y:S02]  /*4b30*/  LOP3.LUT R8, R0.reuse, 0x40, RZ, 0x3c, !PT ;  /* 0x0000004000087812 */ /* 0x042fe400078e3cff */
[----:B------:R-:W-:Y:S01]  /*4b40*/  LOP3.LUT R0, R0, 0x60, RZ, 0x3c, !PT ;  /* 0x0000006000007812 */ /* 0x000fe200078e3cff */
[----:B------:R-:W-:Y:S02]  /*4b50*/  STSM.16.M88.4 [R2+0xc000], R120 ;  /* 0x00c0007802007844 */ /* 0x000fe40000000200 */
[----:B------:R-:W-:-:S02]  /*4b60*/  VIADD R8, R8, UR60 ;  /* 0x0000003c08087c36 */ /* 0x000fc40008000000 */
[----:B------:R-:W-:Y:S01]  /*4b70*/  STSM.16.M88.4 [R2+0x6000], R24 ;  /* 0x0060001802007844 */ /* 0x000fe20000000200 */
[----:B------:R-:W-:-:S03]  /*4b80*/  VIADD R0, R0, UR60 ;  /* 0x0000003c00007c36 */ /* 0x000fc60008000000 */
[----:B------:R-:W-:Y:S04]  /*4b90*/  STSM.16.M88.4 [R2+0xe000], R56 ;  /* 0x00e0003802007844 */ /* 0x000fe80000000200 */
[----:B------:R-:W-:Y:S04]  /*4ba0*/  STSM.16.M88.4 [R3], R4 ;  /* 0x0000000403007844 */ /* 0x000fe80000000200 */
[----:B------:R-:W-:Y:S04]  /*4bb0*/  STSM.16.M88.4 [R3+0x8000], R216 ;  /* 0x008000d803007844 */ /* 0x000fe80000000200 */
[----:B------:R-:W-:Y:S04]  /*4bc0*/  STSM.16.M88.4 [R3+0x2000], R160 ;  /* 0x002000a003007844 */ /* 0x000fe80000000200 */
[----:B------:R-:W-:Y:S04]  /*4bd0*/  STSM.16.M88.4 [R3+0xa000], R192 ;  /* 0x00a000c003007844 */ /* 0x000fe80000000200 */
[----:B------:R-:W-:Y:S01]  /*4be0*/  STSM.16.M88.4 [R3+0x4000], R96 ;  /* 0x0040006003007844 */ /* 0x000fe20000000200 */
[----:B----4-:R-:W-:-:S03]  /*4bf0*/  F2FP.F16.F32.PACK_AB R83, R87, R86 ;  /* 0x000000565753723e */ /* 0x010fc600000000ff */
[----:B------:R-:W-:Y:S04]  /*4c00*/  STSM.16.M88.4 [R3+0xc000], R128 ;  /* 0x00c0008003007844 */ /* 0x000fe80000000200 */
[----:B------:R-:W-:Y:S04]  /*4c10*/  STSM.16.M88.4 [R3+0x6000], R32 ;  /* 0x0060002003007844 */ /* 0x000fe80000000200 */
[----:B------:R-:W-:Y:S04]  /*4c20*/  STSM.16.M88.4 [R3+0xe000], R64 ;  /* 0x00e0004003007844 */ /* 0x000fe80000000200 */
[----:B------:R-:W-:Y:S04]  /*4c30*/  STSM.16.M88.4 [R8], R12 ;  /* 0x0000000c08007844 */ /* 0x000fe80000000200 */
[----:B------:R-:W-:Y:S04]  /*4c40*/  STSM.16.M88.4 [R8+0x8000], R220 ;  /* 0x008000dc08007844 */ /* 0x000fe80000000200 */
[----:B------:R-:W-:Y:S04]  /*4c50*/  STSM.16.M88.4 [R8+0x2000], R168 ;  /* 0x002000a808007844 */ /* 0x000fe80000000200 */
[----:B------:R-:W-:Y:S04]  /*4c60*/  STSM.16.M88.4 [R8+0xa000], R200 ;  /* 0x00a000c808007844 */ /* 0x000fe80000000200 */
[----:B------:R-:W-:Y:S04]  /*4c70*/  STSM.16.M88.4 [R8+0x4000], R104 ;  /* 0x0040006808007844 */ /* 0x000fe80000000200 */
        /* <DEDUP_REMOVED lines=10> */
[----:B------:R-:W-:Y:S01]  /*4d20*/  STSM.16.M88.4 [R0+0xe000], R80 ;  /* 0x00e0005000007844 */ /* 0x000fe20000000200 */
[----:B------:R1:W-:Y:S06]  /*4d30*/  MEMBAR.ALL.CTA ;  /* 0x0000000000007992 */ /* 0x0003ec0000008000 */
[----:B-1----:R-:W1:Y:S02]  /*4d40*/  FENCE.VIEW.ASYNC.S ;  /* 0x00000000000073c6 */ /* 0x002e640000000000 */
[----:B-1----:R-:W-:Y:S06]  /*4d50*/  BAR.SYNC.DEFER_BLOCKING 0x0 ;  /* 0x0000000000007b1d */ /* 0x002fec0000010000 */
[----:B------:R1:W-:Y:S01]  /*4d60*/  @UP1 UTMASTG.2D [UR12], [UR8] ;  /* 0x0000000c080013b5 */ /* 0x0003e20008008000 */
[----:B------:R0:W-:Y:S01]  /*4d70*/  UTMACMDFLUSH ;  /* 0x00000000000079b7 */ /* 0x0001e20000000000 */
[----:B------:R-:W-:-:S04]  /*4d80*/  DEPBAR.LE SB0, 0x0 ;  /* 0x000080000000791a */ /* 0x000fc80000000000 */
[----:B------:R-:W-:Y:S06]  /*4d90*/  BAR.SYNC.DEFER_BLOCKING 0x0 ;  /* 0x0000000000007b1d */ /* 0x000fec0000010000 */
[----:B-1----:R-:W-:Y:S05]  /*4da0*/  EXIT ;  /* 0x000000000000794d */ /* 0x002fea0003800000 */
.L_x_48:
[----:B------:R-:W1:Y:S02]  /*4db0*/  SYNCS.PHASECHK.TRANS64.TRYWAIT P0, [UR22+0x48000], R0 ;  /* 0x04800000ff0075a7 */ /* 0x000e640008000156 */
[----:B-1----:R-:W-:Y:S05]  /*4dc0*/  @!P0 BRA `(.L_x_48) ;  /* 0xfffffffc00f88947 */ /* 0x002fea000383ffff */
[----:B------:R-:W-:Y:S05]  /*4dd0*/  BRA `(.L_x_50) ;  /* 0xffffffdc00387947 */ /* 0x000fea000383ffff */
.L_x_51:
[----:B------:R-:W-:-:S00]  /*4de0*/  BRA `(.L_x_51) ;  /* 0xfffffffc00fc7947 */ /* 0x000fc0000383ffff */
[----:B------:R-:W-:-:S00]  /*4df0*/  NOP ;  /* 0x0000000000007918 */ /* 0x000fc00000000000 */
        /* <DEDUP_REMOVED lines=8> */
.L_x_52:


//--------------------- .nv.shared.gluon_wgmma    --------------------------
	.section	.nv.shared.gluon_wgmma,"aw",@nobits
	.sectionflags	@""
	.align	16
	.zero		1024


//--------------------- .nv.shared.reserved.0     --------------------------
	.section	.nv.shared.reserved.0,"aw",@nobits
	.weak		__nv_reservedSMEM_offset_0_alias
	.size		__nv_reservedSMEM_offset_0_alias, 0, 0
	.other		__nv_reservedSMEM_offset_0_alias,@"STO_CUDA_RESERVED_SHARED STV_DEFAULT"
__nv_reservedSMEM_offset_0_alias:
	.zero		0


//--------------------- .nv.constant0.gluon_wgmma --------------------------
	.section	.nv.constant0.gluon_wgmma,"a",@progbits
	.sectionflags	@""
	.align	4
.nv.constant0.gluon_wgmma:
	.zero		608


//--------------------- SYMBOLS --------------------------

	.type		.nv.reservedSmem.offset0,@object
	.size		.nv.reservedSmem.offset0,0x4
